//
// Generated by NVIDIA NVVM Compiler
//
// Compiler Build ID: CL-36424714
// Cuda compilation tools, release 13.0, V13.0.88
// Based on NVVM 20.0.0
//

.version 9.0
.target sm_100
.address_size 64

	// .globl	sepal_simulation
// _ZZ16sepal_simulationE9converged has been demoted
// _ZZ16sepal_simulationE9conv_iter has been demoted
.extern .shared .align 16 .b8 shared_mem[];

.visible .entry sepal_simulation(
	.param .u64 .ptr .align 1 sepal_simulation_param_0,
	.param .u64 .ptr .align 1 sepal_simulation_param_1,
	.param .u64 .ptr .align 1 sepal_simulation_param_2,
	.param .u64 .ptr .align 1 sepal_simulation_param_3,
	.param .u64 .ptr .align 1 sepal_simulation_param_4,
	.param .u64 .ptr .align 1 sepal_simulation_param_5,
	.param .u32 sepal_simulation_param_6,
	.param .u32 sepal_simulation_param_7,
	.param .u32 sepal_simulation_param_8,
	.param .u32 sepal_simulation_param_9,
	.param .u32 sepal_simulation_param_10,
	.param .u32 sepal_simulation_param_11,
	.param .f32 sepal_simulation_param_12,
	.param .f32 sepal_simulation_param_13
)
{
	.reg .pred 	%p<153>;
	.reg .b16 	%rs<5>;
	.reg .b32 	%r<683>;
	.reg .b32 	%f<555>;
	.reg .b64 	%rd<119>;
	// demoted variable
	.shared .align 1 .u8 _ZZ16sepal_simulationE9converged;
	// demoted variable
	.shared .align 4 .u32 _ZZ16sepal_simulationE9conv_iter;
	ld.param.u64 	%rd23, [sepal_simulation_param_0];
	ld.param.u64 	%rd24, [sepal_simulation_param_1];
	ld.param.u64 	%rd25, [sepal_simulation_param_2];
	ld.param.u64 	%rd26, [sepal_simulation_param_3];
	ld.param.u64 	%rd27, [sepal_simulation_param_4];
	ld.param.u64 	%rd28, [sepal_simulation_param_5];
	ld.param.u32 	%r99, [sepal_simulation_param_6];
	ld.param.u32 	%r100, [sepal_simulation_param_7];
	ld.param.u32 	%r101, [sepal_simulation_param_8];
	ld.param.u32 	%r102, [sepal_simulation_param_9];
	ld.param.u32 	%r103, [sepal_simulation_param_10];
	ld.param.u32 	%r104, [sepal_simulation_param_11];
	ld.param.f32 	%f72, [sepal_simulation_param_12];
	ld.param.f32 	%f73, [sepal_simulation_param_13];
	cvta.to.global.u64 	%rd1, %rd23;
	cvta.to.global.u64 	%rd2, %rd25;
	cvta.to.global.u64 	%rd3, %rd27;
	cvta.to.global.u64 	%rd4, %rd26;
	cvta.to.global.u64 	%rd5, %rd24;
	cvta.to.global.u64 	%rd6, %rd28;
	mov.u32 	%r1, %tid.x;
	mov.u32 	%r2, %ntid.x;
	setp.ne.s32 	%p1, %r1, 0;
	@%p1 bra 	$L__BB0_2;
	mov.b16 	%rs1, 0;
	st.shared.u8 	[_ZZ16sepal_simulationE9converged], %rs1;
	st.shared.u32 	[_ZZ16sepal_simulationE9conv_iter], %r104;
$L__BB0_2:
	setp.ge.s32 	%p2, %r1, %r99;
	@%p2 bra 	$L__BB0_7;
	add.s32 	%r105, %r1, %r2;
	max.u32 	%r106, %r99, %r105;
	setp.lt.u32 	%p3, %r105, %r99;
	selp.u32 	%r107, 1, 0, %p3;
	add.s32 	%r108, %r105, %r107;
	sub.s32 	%r109, %r106, %r108;
	div.u32 	%r110, %r109, %r2;
	add.s32 	%r3, %r110, %r107;
	and.b32  	%r111, %r3, 3;
	setp.eq.s32 	%p4, %r111, 3;
	mov.u32 	%r648, %r1;
	@%p4 bra 	$L__BB0_6;
	add.s32 	%r113, %r3, 1;
	and.b32  	%r4, %r113, 3;
	mov.b32 	%r647, 0;
	mov.u32 	%r648, %r1;
$L__BB0_5:
	.pragma "nounroll";
	mul.wide.u32 	%rd29, %r648, 4;
	add.s64 	%rd30, %rd1, %rd29;
	ld.global.nc.f32 	%f74, [%rd30];
	shl.b32 	%r114, %r648, 2;
	mov.u32 	%r115, shared_mem;
	add.s32 	%r116, %r115, %r114;
	st.shared.f32 	[%r116], %f74;
	add.s32 	%r648, %r648, %r2;
	add.s32 	%r647, %r647, 1;
	setp.ne.s32 	%p5, %r647, %r4;
	@%p5 bra 	$L__BB0_5;
$L__BB0_6:
	setp.lt.u32 	%p6, %r3, 3;
	@%p6 bra 	$L__BB0_7;
	bra.uni 	$L__BB0_124;
$L__BB0_7:
	shl.b32 	%r127, %r99, 2;
	mov.u32 	%r128, shared_mem;
	add.s32 	%r10, %r128, %r127;
	setp.ge.s32 	%p8, %r1, %r100;
	@%p8 bra 	$L__BB0_12;
	add.s32 	%r129, %r1, %r2;
	max.u32 	%r130, %r100, %r129;
	setp.lt.u32 	%p9, %r129, %r100;
	selp.u32 	%r131, 1, 0, %p9;
	add.s32 	%r132, %r129, %r131;
	sub.s32 	%r133, %r130, %r132;
	div.u32 	%r134, %r133, %r2;
	add.s32 	%r11, %r134, %r131;
	and.b32  	%r135, %r11, 3;
	setp.eq.s32 	%p10, %r135, 3;
	mov.u32 	%r651, %r1;
	@%p10 bra 	$L__BB0_11;
	add.s32 	%r137, %r11, 1;
	and.b32  	%r12, %r137, 3;
	mov.b32 	%r650, 0;
	mov.u32 	%r651, %r1;
$L__BB0_10:
	.pragma "nounroll";
	shl.b32 	%r138, %r651, 2;
	add.s32 	%r139, %r10, %r138;
	mov.b32 	%r140, 0;
	st.shared.u32 	[%r139], %r140;
	add.s32 	%r651, %r651, %r2;
	add.s32 	%r650, %r650, 1;
	setp.ne.s32 	%p11, %r650, %r12;
	@%p11 bra 	$L__BB0_10;
$L__BB0_11:
	setp.lt.u32 	%p12, %r11, 3;
	@%p12 bra 	$L__BB0_12;
	bra.uni 	$L__BB0_125;
$L__BB0_12:
	shl.b32 	%r148, %r100, 2;
	add.s32 	%r20, %r10, %r148;
	setp.ge.s32 	%p14, %r1, %r99;
	@%p14 bra 	$L__BB0_18;
	add.s32 	%r149, %r1, %r2;
	max.u32 	%r150, %r99, %r149;
	setp.lt.u32 	%p15, %r149, %r99;
	selp.u32 	%r151, 1, 0, %p15;
	add.s32 	%r152, %r149, %r151;
	sub.s32 	%r153, %r150, %r152;
	div.u32 	%r154, %r153, %r2;
	add.s32 	%r21, %r154, %r151;
	and.b32  	%r155, %r21, 3;
	setp.eq.s32 	%p16, %r155, 3;
	mov.u32 	%r655, %r1;
	@%p16 bra 	$L__BB0_16;
	add.s32 	%r157, %r21, 1;
	and.b32  	%r22, %r157, 3;
	mov.b32 	%r654, 0;
	mov.u32 	%r655, %r1;
$L__BB0_15:
	.pragma "nounroll";
	shl.b32 	%r158, %r655, 2;
	add.s32 	%r159, %r20, %r158;
	mov.b32 	%r160, 0;
	st.shared.u32 	[%r159], %r160;
	add.s32 	%r655, %r655, %r2;
	add.s32 	%r654, %r654, 1;
	setp.ne.s32 	%p17, %r654, %r22;
	@%p17 bra 	$L__BB0_15;
$L__BB0_16:
	setp.lt.u32 	%p18, %r21, 3;
	@%p18 bra 	$L__BB0_18;
$L__BB0_17:
	shl.b32 	%r161, %r655, 2;
	add.s32 	%r162, %r20, %r161;
	mov.b32 	%r163, 0;
	st.shared.u32 	[%r162], %r163;
	shl.b32 	%r164, %r2, 2;
	add.s32 	%r165, %r162, %r164;
	st.shared.u32 	[%r165], %r163;
	add.s32 	%r166, %r165, %r164;
	st.shared.u32 	[%r166], %r163;
	add.s32 	%r167, %r166, %r164;
	st.shared.u32 	[%r167], %r163;
	add.s32 	%r655, %r164, %r655;
	setp.lt.s32 	%p19, %r655, %r99;
	@%p19 bra 	$L__BB0_17;
$L__BB0_18:
	bar.sync 	0;
	setp.lt.s32 	%p20, %r104, 1;
	@%p20 bra 	$L__BB0_119;
	cvt.rn.f32.s32 	%f1, %r100;
	add.s32 	%r32, %r1, %r2;
	max.s32 	%r169, %r100, %r32;
	setp.lt.s32 	%p21, %r32, %r100;
	selp.u32 	%r170, 1, 0, %p21;
	add.s32 	%r171, %r32, %r170;
	sub.s32 	%r172, %r169, %r171;
	div.u32 	%r173, %r172, %r2;
	add.s32 	%r33, %r173, %r170;
	add.s32 	%r174, %r33, 1;
	max.s32 	%r175, %r101, %r32;
	setp.lt.s32 	%p22, %r32, %r101;
	selp.u32 	%r176, 1, 0, %p22;
	add.s32 	%r177, %r32, %r176;
	sub.s32 	%r178, %r175, %r177;
	div.u32 	%r179, %r178, %r2;
	add.s32 	%r34, %r179, %r176;
	add.s32 	%r35, %r100, -1;
	and.b32  	%r36, %r100, 15;
	and.b32  	%r37, %r100, 7;
	and.b32  	%r38, %r100, 3;
	and.b32  	%r39, %r102, 15;
	add.s32 	%r40, %r39, -1;
	and.b32  	%r41, %r102, 7;
	add.s32 	%r42, %r41, -1;
	and.b32  	%r43, %r174, 3;
	shl.b32 	%r180, %r1, 2;
	add.s32 	%r44, %r10, %r180;
	shl.b32 	%r45, %r2, 2;
	add.s32 	%r46, %r44, %r45;
	add.s32 	%r47, %r32, %r2;
	add.s32 	%r48, %r46, %r45;
	add.s32 	%r49, %r47, %r2;
	and.b32  	%r50, %r102, 2147483632;
	and.b32  	%r51, %r102, 3;
	mul.wide.u32 	%rd39, %r1, 4;
	add.s64 	%rd7, %rd5, %rd39;
	mul.wide.s32 	%rd40, %r2, 4;
	add.s64 	%rd8, %rd7, %rd40;
	add.s64 	%rd9, %rd8, %rd40;
	and.b32  	%r52, %r34, 3;
	add.s64 	%rd10, %rd4, %rd39;
	add.s64 	%rd11, %rd3, %rd39;
	add.s64 	%rd12, %rd10, %rd40;
	add.s64 	%rd13, %rd11, %rd40;
	add.s64 	%rd14, %rd12, %rd40;
	add.s64 	%rd15, %rd13, %rd40;
	and.b32  	%r53, %r100, 2147483632;
	and.b32  	%r54, %r100, 2147483644;
	and.b32  	%r55, %r100, 1;
	neg.s32 	%r56, %r50;
	mov.f32 	%f521, 0f3F800000;
	mov.b32 	%r658, 0;
$L__BB0_20:
	setp.ge.s32 	%p23, %r1, %r100;
	@%p23 bra 	$L__BB0_43;
	setp.lt.s32 	%p24, %r102, 1;
	@%p24 bra 	$L__BB0_37;
	mov.u32 	%r659, %r1;
$L__BB0_23:
	setp.lt.u32 	%p30, %r102, 16;
	mul.lo.s32 	%r59, %r659, %r102;
	mov.f32 	%f529, 0f00000000;
	mov.b32 	%r662, 0;
	@%p30 bra 	$L__BB0_26;
	mul.wide.u32 	%rd41, %r59, 4;
	add.s64 	%rd42, %rd2, %rd41;
	add.s64 	%rd118, %rd42, 32;
	mov.f32 	%f529, 0f00000000;
	mov.u32 	%r660, %r56;
$L__BB0_25:
	.pragma "nounroll";
	ld.global.nc.u32 	%r191, [%rd118+-32];
	shl.b32 	%r192, %r191, 2;
	mov.u32 	%r193, shared_mem;
	add.s32 	%r194, %r193, %r192;
	ld.shared.f32 	%f84, [%r194];
	add.f32 	%f85, %f529, %f84;
	ld.global.nc.u32 	%r195, [%rd118+-28];
	shl.b32 	%r196, %r195, 2;
	add.s32 	%r197, %r193, %r196;
	ld.shared.f32 	%f86, [%r197];
	add.f32 	%f87, %f85, %f86;
	ld.global.nc.u32 	%r198, [%rd118+-24];
	shl.b32 	%r199, %r198, 2;
	add.s32 	%r200, %r193, %r199;
	ld.shared.f32 	%f88, [%r200];
	add.f32 	%f89, %f87, %f88;
	ld.global.nc.u32 	%r201, [%rd118+-20];
	shl.b32 	%r202, %r201, 2;
	add.s32 	%r203, %r193, %r202;
	ld.shared.f32 	%f90, [%r203];
	add.f32 	%f91, %f89, %f90;
	ld.global.nc.u32 	%r204, [%rd118+-16];
	shl.b32 	%r205, %r204, 2;
	add.s32 	%r206, %r193, %r205;
	ld.shared.f32 	%f92, [%r206];
	add.f32 	%f93, %f91, %f92;
	ld.global.nc.u32 	%r207, [%rd118+-12];
	shl.b32 	%r208, %r207, 2;
	add.s32 	%r209, %r193, %r208;
	ld.shared.f32 	%f94, [%r209];
	add.f32 	%f95, %f93, %f94;
	ld.global.nc.u32 	%r210, [%rd118+-8];
	shl.b32 	%r211, %r210, 2;
	add.s32 	%r212, %r193, %r211;
	ld.shared.f32 	%f96, [%r212];
	add.f32 	%f97, %f95, %f96;
	ld.global.nc.u32 	%r213, [%rd118+-4];
	shl.b32 	%r214, %r213, 2;
	add.s32 	%r215, %r193, %r214;
	ld.shared.f32 	%f98, [%r215];
	add.f32 	%f99, %f97, %f98;
	ld.global.nc.u32 	%r216, [%rd118];
	shl.b32 	%r217, %r216, 2;
	add.s32 	%r218, %r193, %r217;
	ld.shared.f32 	%f100, [%r218];
	add.f32 	%f101, %f99, %f100;
	ld.global.nc.u32 	%r219, [%rd118+4];
	shl.b32 	%r220, %r219, 2;
	add.s32 	%r221, %r193, %r220;
	ld.shared.f32 	%f102, [%r221];
	add.f32 	%f103, %f101, %f102;
	ld.global.nc.u32 	%r222, [%rd118+8];
	shl.b32 	%r223, %r222, 2;
	add.s32 	%r224, %r193, %r223;
	ld.shared.f32 	%f104, [%r224];
	add.f32 	%f105, %f103, %f104;
	ld.global.nc.u32 	%r225, [%rd118+12];
	shl.b32 	%r226, %r225, 2;
	add.s32 	%r227, %r193, %r226;
	ld.shared.f32 	%f106, [%r227];
	add.f32 	%f107, %f105, %f106;
	ld.global.nc.u32 	%r228, [%rd118+16];
	shl.b32 	%r229, %r228, 2;
	add.s32 	%r230, %r193, %r229;
	ld.shared.f32 	%f108, [%r230];
	add.f32 	%f109, %f107, %f108;
	ld.global.nc.u32 	%r231, [%rd118+20];
	shl.b32 	%r232, %r231, 2;
	add.s32 	%r233, %r193, %r232;
	ld.shared.f32 	%f110, [%r233];
	add.f32 	%f111, %f109, %f110;
	ld.global.nc.u32 	%r234, [%rd118+24];
	shl.b32 	%r235, %r234, 2;
	add.s32 	%r236, %r193, %r235;
	ld.shared.f32 	%f112, [%r236];
	add.f32 	%f113, %f111, %f112;
	ld.global.nc.u32 	%r237, [%rd118+28];
	shl.b32 	%r238, %r237, 2;
	add.s32 	%r239, %r193, %r238;
	ld.shared.f32 	%f114, [%r239];
	add.f32 	%f529, %f113, %f114;
	add.s32 	%r660, %r660, 16;
	add.s64 	%rd118, %rd118, 64;
	setp.eq.s32 	%p31, %r660, 0;
	mov.u32 	%r662, %r50;
	@%p31 bra 	$L__BB0_26;
	bra.uni 	$L__BB0_25;
$L__BB0_26:
	setp.eq.s32 	%p32, %r39, 0;
	@%p32 bra 	$L__BB0_36;
	setp.lt.u32 	%p33, %r40, 7;
	@%p33 bra 	$L__BB0_29;
	add.s32 	%r240, %r662, %r59;
	mul.wide.u32 	%rd43, %r240, 4;
	add.s64 	%rd44, %rd2, %rd43;
	ld.global.nc.u32 	%r241, [%rd44];
	shl.b32 	%r242, %r241, 2;
	mov.u32 	%r243, shared_mem;
	add.s32 	%r244, %r243, %r242;
	ld.shared.f32 	%f116, [%r244];
	add.f32 	%f117, %f529, %f116;
	cvt.u64.u32 	%rd45, %r59;
	cvt.u64.u32 	%rd46, %r662;
	add.s64 	%rd47, %rd46, %rd45;
	shl.b64 	%rd48, %rd47, 2;
	add.s64 	%rd49, %rd2, %rd48;
	ld.global.nc.u32 	%r245, [%rd49+4];
	shl.b32 	%r246, %r245, 2;
	add.s32 	%r247, %r243, %r246;
	ld.shared.f32 	%f118, [%r247];
	add.f32 	%f119, %f117, %f118;
	ld.global.nc.u32 	%r248, [%rd49+8];
	shl.b32 	%r249, %r248, 2;
	add.s32 	%r250, %r243, %r249;
	ld.shared.f32 	%f120, [%r250];
	add.f32 	%f121, %f119, %f120;
	ld.global.nc.u32 	%r251, [%rd49+12];
	shl.b32 	%r252, %r251, 2;
	add.s32 	%r253, %r243, %r252;
	ld.shared.f32 	%f122, [%r253];
	add.f32 	%f123, %f121, %f122;
	ld.global.nc.u32 	%r254, [%rd49+16];
	shl.b32 	%r255, %r254, 2;
	add.s32 	%r256, %r243, %r255;
	ld.shared.f32 	%f124, [%r256];
	add.f32 	%f125, %f123, %f124;
	ld.global.nc.u32 	%r257, [%rd49+20];
	shl.b32 	%r258, %r257, 2;
	add.s32 	%r259, %r243, %r258;
	ld.shared.f32 	%f126, [%r259];
	add.f32 	%f127, %f125, %f126;
	ld.global.nc.u32 	%r260, [%rd49+24];
	shl.b32 	%r261, %r260, 2;
	add.s32 	%r262, %r243, %r261;
	ld.shared.f32 	%f128, [%r262];
	add.f32 	%f129, %f127, %f128;
	ld.global.nc.u32 	%r263, [%rd49+28];
	shl.b32 	%r264, %r263, 2;
	add.s32 	%r265, %r243, %r264;
	ld.shared.f32 	%f130, [%r265];
	add.f32 	%f529, %f129, %f130;
	add.s32 	%r662, %r662, 8;
$L__BB0_29:
	setp.eq.s32 	%p34, %r41, 0;
	@%p34 bra 	$L__BB0_36;
	setp.lt.u32 	%p35, %r42, 3;
	@%p35 bra 	$L__BB0_32;
	add.s32 	%r266, %r662, %r59;
	mul.wide.u32 	%rd50, %r266, 4;
	add.s64 	%rd51, %rd2, %rd50;
	ld.global.nc.u32 	%r267, [%rd51];
	shl.b32 	%r268, %r267, 2;
	mov.u32 	%r269, shared_mem;
	add.s32 	%r270, %r269, %r268;
	ld.shared.f32 	%f132, [%r270];
	add.f32 	%f133, %f529, %f132;
	cvt.u64.u32 	%rd52, %r59;
	cvt.u64.u32 	%rd53, %r662;
	add.s64 	%rd54, %rd53, %rd52;
	shl.b64 	%rd55, %rd54, 2;
	add.s64 	%rd56, %rd2, %rd55;
	ld.global.nc.u32 	%r271, [%rd56+4];
	shl.b32 	%r272, %r271, 2;
	add.s32 	%r273, %r269, %r272;
	ld.shared.f32 	%f134, [%r273];
	add.f32 	%f135, %f133, %f134;
	ld.global.nc.u32 	%r274, [%rd56+8];
	shl.b32 	%r275, %r274, 2;
	add.s32 	%r276, %r269, %r275;
	ld.shared.f32 	%f136, [%r276];
	add.f32 	%f137, %f135, %f136;
	ld.global.nc.u32 	%r277, [%rd56+12];
	shl.b32 	%r278, %r277, 2;
	add.s32 	%r279, %r269, %r278;
	ld.shared.f32 	%f138, [%r279];
	add.f32 	%f529, %f137, %f138;
	add.s32 	%r662, %r662, 4;
$L__BB0_32:
	setp.eq.s32 	%p36, %r51, 0;
	@%p36 bra 	$L__BB0_36;
	setp.eq.s32 	%p37, %r51, 1;
	add.s32 	%r280, %r662, %r59;
	mul.wide.u32 	%rd57, %r280, 4;
	add.s64 	%rd58, %rd2, %rd57;
	ld.global.nc.u32 	%r281, [%rd58];
	shl.b32 	%r282, %r281, 2;
	mov.u32 	%r283, shared_mem;
	add.s32 	%r284, %r283, %r282;
	ld.shared.f32 	%f139, [%r284];
	add.f32 	%f529, %f529, %f139;
	@%p37 bra 	$L__BB0_36;
	setp.eq.s32 	%p38, %r51, 2;
	cvt.u64.u32 	%rd59, %r59;
	cvt.u64.u32 	%rd60, %r662;
	add.s64 	%rd61, %rd60, %rd59;
	shl.b64 	%rd62, %rd61, 2;
	add.s64 	%rd19, %rd2, %rd62;
	ld.global.nc.u32 	%r285, [%rd19+4];
	shl.b32 	%r286, %r285, 2;
	mov.u32 	%r287, shared_mem;
	add.s32 	%r288, %r287, %r286;
	ld.shared.f32 	%f140, [%r288];
	add.f32 	%f529, %f529, %f140;
	@%p38 bra 	$L__BB0_36;
	ld.global.nc.u32 	%r289, [%rd19+8];
	shl.b32 	%r290, %r289, 2;
	mov.u32 	%r291, shared_mem;
	add.s32 	%r292, %r291, %r290;
	ld.shared.f32 	%f141, [%r292];
	add.f32 	%f529, %f529, %f141;
$L__BB0_36:
	shl.b32 	%r293, %r659, 2;
	add.s32 	%r294, %r10, %r293;
	st.shared.f32 	[%r294], %f529;
	add.s32 	%r659, %r659, %r2;
	setp.lt.s32 	%p39, %r659, %r100;
	@%p39 bra 	$L__BB0_23;
	bra.uni 	$L__BB0_43;
$L__BB0_37:
	setp.eq.s32 	%p25, %r43, 0;
	mov.u32 	%r664, %r1;
	@%p25 bra 	$L__BB0_41;
	setp.eq.s32 	%p26, %r43, 1;
	mov.b32 	%r181, 0;
	st.shared.u32 	[%r44], %r181;
	mov.u32 	%r664, %r32;
	@%p26 bra 	$L__BB0_41;
	setp.eq.s32 	%p27, %r43, 2;
	mov.b32 	%r182, 0;
	st.shared.u32 	[%r46], %r182;
	mov.u32 	%r664, %r47;
	@%p27 bra 	$L__BB0_41;
	mov.b32 	%r183, 0;
	st.shared.u32 	[%r48], %r183;
	mov.u32 	%r664, %r49;
$L__BB0_41:
	setp.lt.u32 	%p28, %r33, 3;
	@%p28 bra 	$L__BB0_43;
$L__BB0_42:
	shl.b32 	%r184, %r664, 2;
	add.s32 	%r185, %r10, %r184;
	mov.b32 	%r186, 0;
	st.shared.u32 	[%r185], %r186;
	add.s32 	%r187, %r185, %r45;
	st.shared.u32 	[%r187], %r186;
	add.s32 	%r188, %r187, %r45;
	st.shared.u32 	[%r188], %r186;
	add.s32 	%r189, %r188, %r45;
	st.shared.u32 	[%r189], %r186;
	add.s32 	%r664, %r45, %r664;
	setp.lt.s32 	%p29, %r664, %r100;
	@%p29 bra 	$L__BB0_42;
$L__BB0_43:
	bar.sync 	0;
	@%p23 bra 	$L__BB0_64;
	setp.eq.s32 	%p41, %r103, 6;
	@%p41 bra 	$L__BB0_52;
	setp.ne.s32 	%p42, %r103, 4;
	@%p42 bra 	$L__BB0_58;
	setp.eq.s32 	%p48, %r43, 0;
	mov.u32 	%r666, %r1;
	@%p48 bra 	$L__BB0_50;
	setp.eq.s32 	%p49, %r43, 1;
	ld.global.nc.u32 	%r335, [%rd7];
	ld.shared.f32 	%f179, [%r44];
	shl.b32 	%r336, %r335, 2;
	mov.u32 	%r337, shared_mem;
	add.s32 	%r338, %r337, %r336;
	ld.shared.f32 	%f180, [%r338];
	fma.rn.f32 	%f532, %f180, 0fC0800000, %f179;
	add.s32 	%r339, %r20, %r336;
	st.shared.f32 	[%r339], %f532;
	mov.u32 	%r666, %r32;
	@%p49 bra 	$L__BB0_50;
	setp.eq.s32 	%p50, %r43, 2;
	ld.global.nc.u32 	%r340, [%rd8];
	ld.shared.f32 	%f181, [%r46];
	shl.b32 	%r341, %r340, 2;
	mov.u32 	%r342, shared_mem;
	add.s32 	%r343, %r342, %r341;
	ld.shared.f32 	%f182, [%r343];
	fma.rn.f32 	%f532, %f182, 0fC0800000, %f181;
	add.s32 	%r344, %r20, %r341;
	st.shared.f32 	[%r344], %f532;
	mov.u32 	%r666, %r47;
	@%p50 bra 	$L__BB0_50;
	ld.global.nc.u32 	%r345, [%rd9];
	ld.shared.f32 	%f183, [%r48];
	shl.b32 	%r346, %r345, 2;
	mov.u32 	%r347, shared_mem;
	add.s32 	%r348, %r347, %r346;
	ld.shared.f32 	%f184, [%r348];
	fma.rn.f32 	%f532, %f184, 0fC0800000, %f183;
	add.s32 	%r349, %r20, %r346;
	st.shared.f32 	[%r349], %f532;
	mov.u32 	%r666, %r49;
$L__BB0_50:
	setp.lt.u32 	%p51, %r33, 3;
	@%p51 bra 	$L__BB0_64;
$L__BB0_51:
	mul.wide.u32 	%rd71, %r666, 4;
	add.s64 	%rd72, %rd5, %rd71;
	ld.global.nc.u32 	%r350, [%rd72];
	shl.b32 	%r351, %r666, 2;
	add.s32 	%r352, %r10, %r351;
	ld.shared.f32 	%f185, [%r352];
	shl.b32 	%r353, %r350, 2;
	mov.u32 	%r354, shared_mem;
	add.s32 	%r355, %r354, %r353;
	ld.shared.f32 	%f186, [%r355];
	mul.f32 	%f187, %f186, 0f40800000;
	sub.f32 	%f188, %f185, %f187;
	add.s32 	%r356, %r20, %r353;
	st.shared.f32 	[%r356], %f188;
	add.s32 	%r357, %r666, %r2;
	mul.wide.u32 	%rd73, %r357, 4;
	add.s64 	%rd74, %rd5, %rd73;
	ld.global.nc.u32 	%r358, [%rd74];
	add.s32 	%r359, %r352, %r45;
	ld.shared.f32 	%f189, [%r359];
	shl.b32 	%r360, %r358, 2;
	add.s32 	%r361, %r354, %r360;
	ld.shared.f32 	%f190, [%r361];
	mul.f32 	%f191, %f190, 0f40800000;
	sub.f32 	%f192, %f189, %f191;
	add.s32 	%r362, %r20, %r360;
	st.shared.f32 	[%r362], %f192;
	add.s32 	%r363, %r357, %r2;
	mul.wide.u32 	%rd75, %r363, 4;
	add.s64 	%rd76, %rd5, %rd75;
	ld.global.nc.u32 	%r364, [%rd76];
	add.s32 	%r365, %r359, %r45;
	ld.shared.f32 	%f193, [%r365];
	shl.b32 	%r366, %r364, 2;
	add.s32 	%r367, %r354, %r366;
	ld.shared.f32 	%f194, [%r367];
	mul.f32 	%f195, %f194, 0f40800000;
	sub.f32 	%f196, %f193, %f195;
	add.s32 	%r368, %r20, %r366;
	st.shared.f32 	[%r368], %f196;
	add.s32 	%r369, %r363, %r2;
	mul.wide.u32 	%rd77, %r369, 4;
	add.s64 	%rd78, %rd5, %rd77;
	ld.global.nc.u32 	%r370, [%rd78];
	add.s32 	%r371, %r365, %r45;
	ld.shared.f32 	%f197, [%r371];
	shl.b32 	%r372, %r370, 2;
	add.s32 	%r373, %r354, %r372;
	ld.shared.f32 	%f198, [%r373];
	mul.f32 	%f199, %f198, 0f40800000;
	sub.f32 	%f532, %f197, %f199;
	add.s32 	%r374, %r20, %r372;
	st.shared.f32 	[%r374], %f532;
	add.s32 	%r666, %r369, %r2;
	setp.lt.s32 	%p52, %r666, %r100;
	@%p52 bra 	$L__BB0_51;
	bra.uni 	$L__BB0_64;
$L__BB0_52:
	setp.eq.s32 	%p43, %r43, 0;
	mov.u32 	%r668, %r1;
	@%p43 bra 	$L__BB0_56;
	setp.eq.s32 	%p44, %r43, 1;
	ld.global.nc.u32 	%r295, [%rd7];
	ld.shared.f32 	%f143, [%r44];
	shl.b32 	%r296, %r295, 2;
	mov.u32 	%r297, shared_mem;
	add.s32 	%r298, %r297, %r296;
	ld.shared.f32 	%f144, [%r298];
	fma.rn.f32 	%f145, %f144, 0fC0C00000, %f143;
	add.f32 	%f146, %f145, %f145;
	div.rn.f32 	%f532, %f146, 0f40400000;
	add.s32 	%r299, %r20, %r296;
	st.shared.f32 	[%r299], %f532;
	mov.u32 	%r668, %r32;
	@%p44 bra 	$L__BB0_56;
	setp.eq.s32 	%p45, %r43, 2;
	ld.global.nc.u32 	%r300, [%rd8];
	ld.shared.f32 	%f147, [%r46];
	shl.b32 	%r301, %r300, 2;
	mov.u32 	%r302, shared_mem;
	add.s32 	%r303, %r302, %r301;
	ld.shared.f32 	%f148, [%r303];
	fma.rn.f32 	%f149, %f148, 0fC0C00000, %f147;
	add.f32 	%f150, %f149, %f149;
	div.rn.f32 	%f532, %f150, 0f40400000;
	add.s32 	%r304, %r20, %r301;
	st.shared.f32 	[%r304], %f532;
	mov.u32 	%r668, %r47;
	@%p45 bra 	$L__BB0_56;
	ld.global.nc.u32 	%r305, [%rd9];
	ld.shared.f32 	%f151, [%r48];
	shl.b32 	%r306, %r305, 2;
	mov.u32 	%r307, shared_mem;
	add.s32 	%r308, %r307, %r306;
	ld.shared.f32 	%f152, [%r308];
	fma.rn.f32 	%f153, %f152, 0fC0C00000, %f151;
	add.f32 	%f154, %f153, %f153;
	div.rn.f32 	%f532, %f154, 0f40400000;
	add.s32 	%r309, %r20, %r306;
	st.shared.f32 	[%r309], %f532;
	mov.u32 	%r668, %r49;
$L__BB0_56:
	setp.lt.u32 	%p46, %r33, 3;
	@%p46 bra 	$L__BB0_64;
$L__BB0_57:
	mul.wide.u32 	%rd63, %r668, 4;
	add.s64 	%rd64, %rd5, %rd63;
	ld.global.nc.u32 	%r310, [%rd64];
	shl.b32 	%r311, %r668, 2;
	add.s32 	%r312, %r10, %r311;
	ld.shared.f32 	%f155, [%r312];
	shl.b32 	%r313, %r310, 2;
	mov.u32 	%r314, shared_mem;
	add.s32 	%r315, %r314, %r313;
	ld.shared.f32 	%f156, [%r315];
	mul.f32 	%f157, %f156, 0f40C00000;
	sub.f32 	%f158, %f155, %f157;
	add.f32 	%f159, %f158, %f158;
	div.rn.f32 	%f160, %f159, 0f40400000;
	add.s32 	%r316, %r20, %r313;
	st.shared.f32 	[%r316], %f160;
	add.s32 	%r317, %r668, %r2;
	mul.wide.u32 	%rd65, %r317, 4;
	add.s64 	%rd66, %rd5, %rd65;
	ld.global.nc.u32 	%r318, [%rd66];
	add.s32 	%r319, %r312, %r45;
	ld.shared.f32 	%f161, [%r319];
	shl.b32 	%r320, %r318, 2;
	add.s32 	%r321, %r314, %r320;
	ld.shared.f32 	%f162, [%r321];
	mul.f32 	%f163, %f162, 0f40C00000;
	sub.f32 	%f164, %f161, %f163;
	add.f32 	%f165, %f164, %f164;
	div.rn.f32 	%f166, %f165, 0f40400000;
	add.s32 	%r322, %r20, %r320;
	st.shared.f32 	[%r322], %f166;
	add.s32 	%r323, %r317, %r2;
	mul.wide.u32 	%rd67, %r323, 4;
	add.s64 	%rd68, %rd5, %rd67;
	ld.global.nc.u32 	%r324, [%rd68];
	add.s32 	%r325, %r319, %r45;
	ld.shared.f32 	%f167, [%r325];
	shl.b32 	%r326, %r324, 2;
	add.s32 	%r327, %r314, %r326;
	ld.shared.f32 	%f168, [%r327];
	mul.f32 	%f169, %f168, 0f40C00000;
	sub.f32 	%f170, %f167, %f169;
	add.f32 	%f171, %f170, %f170;
	div.rn.f32 	%f172, %f171, 0f40400000;
	add.s32 	%r328, %r20, %r326;
	st.shared.f32 	[%r328], %f172;
	add.s32 	%r329, %r323, %r2;
	mul.wide.u32 	%rd69, %r329, 4;
	add.s64 	%rd70, %rd5, %rd69;
	ld.global.nc.u32 	%r330, [%rd70];
	add.s32 	%r331, %r325, %r45;
	ld.shared.f32 	%f173, [%r331];
	shl.b32 	%r332, %r330, 2;
	add.s32 	%r333, %r314, %r332;
	ld.shared.f32 	%f174, [%r333];
	mul.f32 	%f175, %f174, 0f40C00000;
	sub.f32 	%f176, %f173, %f175;
	add.f32 	%f177, %f176, %f176;
	div.rn.f32 	%f532, %f177, 0f40400000;
	add.s32 	%r334, %r20, %r332;
	st.shared.f32 	[%r334], %f532;
	add.s32 	%r668, %r329, %r2;
	setp.lt.s32 	%p47, %r668, %r100;
	@%p47 bra 	$L__BB0_57;
	bra.uni 	$L__BB0_64;
$L__BB0_58:
	setp.eq.s32 	%p53, %r43, 0;
	mov.u32 	%r670, %r1;
	@%p53 bra 	$L__BB0_62;
	setp.eq.s32 	%p54, %r43, 1;
	ld.global.nc.u32 	%r375, [%rd7];
	shl.b32 	%r376, %r375, 2;
	add.s32 	%r377, %r20, %r376;
	st.shared.f32 	[%r377], %f532;
	mov.u32 	%r670, %r32;
	@%p54 bra 	$L__BB0_62;
	setp.eq.s32 	%p55, %r43, 2;
	ld.global.nc.u32 	%r378, [%rd8];
	shl.b32 	%r379, %r378, 2;
	add.s32 	%r380, %r20, %r379;
	st.shared.f32 	[%r380], %f532;
	mov.u32 	%r670, %r47;
	@%p55 bra 	$L__BB0_62;
	ld.global.nc.u32 	%r381, [%rd9];
	shl.b32 	%r382, %r381, 2;
	add.s32 	%r383, %r20, %r382;
	st.shared.f32 	[%r383], %f532;
	mov.u32 	%r670, %r49;
$L__BB0_62:
	setp.lt.u32 	%p56, %r33, 3;
	@%p56 bra 	$L__BB0_64;
$L__BB0_63:
	mul.wide.u32 	%rd79, %r670, 4;
	add.s64 	%rd80, %rd5, %rd79;
	ld.global.nc.u32 	%r384, [%rd80];
	shl.b32 	%r385, %r384, 2;
	add.s32 	%r386, %r20, %r385;
	st.shared.f32 	[%r386], %f532;
	add.s32 	%r387, %r670, %r2;
	mul.wide.u32 	%rd81, %r387, 4;
	add.s64 	%rd82, %rd5, %rd81;
	ld.global.nc.u32 	%r388, [%rd82];
	shl.b32 	%r389, %r388, 2;
	add.s32 	%r390, %r20, %r389;
	st.shared.f32 	[%r390], %f532;
	add.s32 	%r391, %r387, %r2;
	mul.wide.u32 	%rd83, %r391, 4;
	add.s64 	%rd84, %rd5, %rd83;
	ld.global.nc.u32 	%r392, [%rd84];
	shl.b32 	%r393, %r392, 2;
	add.s32 	%r394, %r20, %r393;
	st.shared.f32 	[%r394], %f532;
	add.s32 	%r395, %r391, %r2;
	mul.wide.u32 	%rd85, %r395, 4;
	add.s64 	%rd86, %rd5, %rd85;
	ld.global.nc.u32 	%r396, [%rd86];
	shl.b32 	%r397, %r396, 2;
	add.s32 	%r398, %r20, %r397;
	st.shared.f32 	[%r398], %f532;
	add.s32 	%r670, %r395, %r2;
	setp.lt.s32 	%p57, %r670, %r100;
	@%p57 bra 	$L__BB0_63;
$L__BB0_64:
	bar.sync 	0;
	@%p23 bra 	$L__BB0_70;
	setp.eq.s32 	%p59, %r43, 0;
	mov.u32 	%r672, %r1;
	@%p59 bra 	$L__BB0_69;
	setp.eq.s32 	%p60, %r43, 1;
	ld.global.nc.u32 	%r399, [%rd7];
	shl.b32 	%r400, %r399, 2;
	add.s32 	%r401, %r20, %r400;
	ld.shared.f32 	%f200, [%r401];
	mov.u32 	%r402, shared_mem;
	add.s32 	%r403, %r402, %r400;
	ld.shared.f32 	%f201, [%r403];
	fma.rn.f32 	%f202, %f72, %f200, %f201;
	max.f32 	%f203, %f202, 0f00000000;
	st.shared.f32 	[%r403], %f203;
	mov.u32 	%r672, %r32;
	@%p60 bra 	$L__BB0_69;
	setp.eq.s32 	%p61, %r43, 2;
	ld.global.nc.u32 	%r404, [%rd8];
	shl.b32 	%r405, %r404, 2;
	add.s32 	%r406, %r20, %r405;
	ld.shared.f32 	%f204, [%r406];
	mov.u32 	%r407, shared_mem;
	add.s32 	%r408, %r407, %r405;
	ld.shared.f32 	%f205, [%r408];
	fma.rn.f32 	%f206, %f72, %f204, %f205;
	max.f32 	%f207, %f206, 0f00000000;
	st.shared.f32 	[%r408], %f207;
	mov.u32 	%r672, %r47;
	@%p61 bra 	$L__BB0_69;
	ld.global.nc.u32 	%r409, [%rd9];
	shl.b32 	%r410, %r409, 2;
	add.s32 	%r411, %r20, %r410;
	ld.shared.f32 	%f208, [%r411];
	mov.u32 	%r412, shared_mem;
	add.s32 	%r413, %r412, %r410;
	ld.shared.f32 	%f209, [%r413];
	fma.rn.f32 	%f210, %f72, %f208, %f209;
	max.f32 	%f211, %f210, 0f00000000;
	st.shared.f32 	[%r413], %f211;
	mov.u32 	%r672, %r49;
$L__BB0_69:
	setp.lt.u32 	%p62, %r33, 3;
	@%p62 bra 	$L__BB0_70;
	bra.uni 	$L__BB0_126;
$L__BB0_70:
	setp.ge.s32 	%p64, %r1, %r101;
	@%p64 bra 	$L__BB0_77;
	setp.eq.s32 	%p65, %r52, 3;
	mov.u32 	%r673, %r1;
	@%p65 bra 	$L__BB0_75;
	setp.eq.s32 	%p66, %r52, 0;
	ld.global.nc.u32 	%r434, [%rd10];
	ld.global.nc.u32 	%r435, [%rd11];
	shl.b32 	%r436, %r435, 2;
	add.s32 	%r437, %r20, %r436;
	ld.shared.f32 	%f228, [%r437];
	shl.b32 	%r438, %r434, 2;
	mov.u32 	%r439, shared_mem;
	add.s32 	%r440, %r439, %r438;
	ld.shared.f32 	%f229, [%r440];
	fma.rn.f32 	%f230, %f72, %f228, %f229;
	max.f32 	%f231, %f230, 0f00000000;
	st.shared.f32 	[%r440], %f231;
	mov.u32 	%r673, %r32;
	@%p66 bra 	$L__BB0_75;
	setp.eq.s32 	%p67, %r52, 1;
	ld.global.nc.u32 	%r441, [%rd12];
	ld.global.nc.u32 	%r442, [%rd13];
	shl.b32 	%r443, %r442, 2;
	add.s32 	%r444, %r20, %r443;
	ld.shared.f32 	%f232, [%r444];
	shl.b32 	%r445, %r441, 2;
	mov.u32 	%r446, shared_mem;
	add.s32 	%r447, %r446, %r445;
	ld.shared.f32 	%f233, [%r447];
	fma.rn.f32 	%f234, %f72, %f232, %f233;
	max.f32 	%f235, %f234, 0f00000000;
	st.shared.f32 	[%r447], %f235;
	mov.u32 	%r673, %r47;
	@%p67 bra 	$L__BB0_75;
	ld.global.nc.u32 	%r448, [%rd14];
	ld.global.nc.u32 	%r449, [%rd15];
	shl.b32 	%r450, %r449, 2;
	add.s32 	%r451, %r20, %r450;
	ld.shared.f32 	%f236, [%r451];
	shl.b32 	%r452, %r448, 2;
	mov.u32 	%r453, shared_mem;
	add.s32 	%r454, %r453, %r452;
	ld.shared.f32 	%f237, [%r454];
	fma.rn.f32 	%f238, %f72, %f236, %f237;
	max.f32 	%f239, %f238, 0f00000000;
	st.shared.f32 	[%r454], %f239;
	mov.u32 	%r673, %r49;
$L__BB0_75:
	setp.lt.u32 	%p68, %r34, 3;
	@%p68 bra 	$L__BB0_77;
$L__BB0_76:
	mul.wide.u32 	%rd95, %r673, 4;
	add.s64 	%rd96, %rd4, %rd95;
	ld.global.nc.u32 	%r455, [%rd96];
	add.s64 	%rd97, %rd3, %rd95;
	ld.global.nc.u32 	%r456, [%rd97];
	shl.b32 	%r457, %r456, 2;
	add.s32 	%r458, %r20, %r457;
	ld.shared.f32 	%f240, [%r458];
	shl.b32 	%r459, %r455, 2;
	mov.u32 	%r460, shared_mem;
	add.s32 	%r461, %r460, %r459;
	ld.shared.f32 	%f241, [%r461];
	fma.rn.f32 	%f242, %f72, %f240, %f241;
	max.f32 	%f243, %f242, 0f00000000;
	st.shared.f32 	[%r461], %f243;
	add.s32 	%r462, %r673, %r2;
	mul.wide.u32 	%rd98, %r462, 4;
	add.s64 	%rd99, %rd4, %rd98;
	ld.global.nc.u32 	%r463, [%rd99];
	add.s64 	%rd100, %rd3, %rd98;
	ld.global.nc.u32 	%r464, [%rd100];
	shl.b32 	%r465, %r464, 2;
	add.s32 	%r466, %r20, %r465;
	ld.shared.f32 	%f244, [%r466];
	shl.b32 	%r467, %r463, 2;
	add.s32 	%r468, %r460, %r467;
	ld.shared.f32 	%f245, [%r468];
	fma.rn.f32 	%f246, %f72, %f244, %f245;
	max.f32 	%f247, %f246, 0f00000000;
	st.shared.f32 	[%r468], %f247;
	add.s32 	%r469, %r462, %r2;
	mul.wide.u32 	%rd101, %r469, 4;
	add.s64 	%rd102, %rd4, %rd101;
	ld.global.nc.u32 	%r470, [%rd102];
	add.s64 	%rd103, %rd3, %rd101;
	ld.global.nc.u32 	%r471, [%rd103];
	shl.b32 	%r472, %r471, 2;
	add.s32 	%r473, %r20, %r472;
	ld.shared.f32 	%f248, [%r473];
	shl.b32 	%r474, %r470, 2;
	add.s32 	%r475, %r460, %r474;
	ld.shared.f32 	%f249, [%r475];
	fma.rn.f32 	%f250, %f72, %f248, %f249;
	max.f32 	%f251, %f250, 0f00000000;
	st.shared.f32 	[%r475], %f251;
	add.s32 	%r476, %r469, %r2;
	mul.wide.u32 	%rd104, %r476, 4;
	add.s64 	%rd105, %rd4, %rd104;
	ld.global.nc.u32 	%r477, [%rd105];
	add.s64 	%rd106, %rd3, %rd104;
	ld.global.nc.u32 	%r478, [%rd106];
	shl.b32 	%r479, %r478, 2;
	add.s32 	%r480, %r20, %r479;
	ld.shared.f32 	%f252, [%r480];
	shl.b32 	%r481, %r477, 2;
	add.s32 	%r482, %r460, %r481;
	ld.shared.f32 	%f253, [%r482];
	fma.rn.f32 	%f254, %f72, %f252, %f253;
	max.f32 	%f255, %f254, 0f00000000;
	st.shared.f32 	[%r482], %f255;
	add.s32 	%r673, %r476, %r2;
	setp.lt.s32 	%p69, %r673, %r101;
	@%p69 bra 	$L__BB0_76;
$L__BB0_77:
	setp.ne.s32 	%p70, %r1, 0;
	bar.sync 	0;
	@%p70 bra 	$L__BB0_118;
	setp.lt.s32 	%p71, %r100, 1;
	mov.f32 	%f540, 0f00000000;
	@%p71 bra 	$L__BB0_92;
	setp.lt.u32 	%p72, %r35, 15;
	mov.f32 	%f540, 0f00000000;
	mov.b32 	%r678, 0;
	@%p72 bra 	$L__BB0_82;
	mov.f32 	%f540, 0f00000000;
	mov.b32 	%r676, 0;
$L__BB0_81:
	.pragma "nounroll";
	mul.wide.u32 	%rd107, %r676, 4;
	add.s64 	%rd108, %rd5, %rd107;
	ld.global.nc.u32 	%r485, [%rd108];
	shl.b32 	%r486, %r485, 2;
	mov.u32 	%r487, shared_mem;
	add.s32 	%r488, %r487, %r486;
	ld.shared.f32 	%f260, [%r488];
	setp.gt.f32 	%p73, %f260, 0f00000000;
	add.f32 	%f261, %f540, %f260;
	selp.f32 	%f262, %f261, %f540, %p73;
	ld.global.nc.u32 	%r489, [%rd108+4];
	shl.b32 	%r490, %r489, 2;
	add.s32 	%r491, %r487, %r490;
	ld.shared.f32 	%f263, [%r491];
	setp.gt.f32 	%p74, %f263, 0f00000000;
	add.f32 	%f264, %f262, %f263;
	selp.f32 	%f265, %f264, %f262, %p74;
	ld.global.nc.u32 	%r492, [%rd108+8];
	shl.b32 	%r493, %r492, 2;
	add.s32 	%r494, %r487, %r493;
	ld.shared.f32 	%f266, [%r494];
	setp.gt.f32 	%p75, %f266, 0f00000000;
	add.f32 	%f267, %f265, %f266;
	selp.f32 	%f268, %f267, %f265, %p75;
	ld.global.nc.u32 	%r495, [%rd108+12];
	shl.b32 	%r496, %r495, 2;
	add.s32 	%r497, %r487, %r496;
	ld.shared.f32 	%f269, [%r497];
	setp.gt.f32 	%p76, %f269, 0f00000000;
	add.f32 	%f270, %f268, %f269;
	selp.f32 	%f271, %f270, %f268, %p76;
	ld.global.nc.u32 	%r498, [%rd108+16];
	shl.b32 	%r499, %r498, 2;
	add.s32 	%r500, %r487, %r499;
	ld.shared.f32 	%f272, [%r500];
	setp.gt.f32 	%p77, %f272, 0f00000000;
	add.f32 	%f273, %f271, %f272;
	selp.f32 	%f274, %f273, %f271, %p77;
	ld.global.nc.u32 	%r501, [%rd108+20];
	shl.b32 	%r502, %r501, 2;
	add.s32 	%r503, %r487, %r502;
	ld.shared.f32 	%f275, [%r503];
	setp.gt.f32 	%p78, %f275, 0f00000000;
	add.f32 	%f276, %f274, %f275;
	selp.f32 	%f277, %f276, %f274, %p78;
	ld.global.nc.u32 	%r504, [%rd108+24];
	shl.b32 	%r505, %r504, 2;
	add.s32 	%r506, %r487, %r505;
	ld.shared.f32 	%f278, [%r506];
	setp.gt.f32 	%p79, %f278, 0f00000000;
	add.f32 	%f279, %f277, %f278;
	selp.f32 	%f280, %f279, %f277, %p79;
	ld.global.nc.u32 	%r507, [%rd108+28];
	shl.b32 	%r508, %r507, 2;
	add.s32 	%r509, %r487, %r508;
	ld.shared.f32 	%f281, [%r509];
	setp.gt.f32 	%p80, %f281, 0f00000000;
	add.f32 	%f282, %f280, %f281;
	selp.f32 	%f283, %f282, %f280, %p80;
	ld.global.nc.u32 	%r510, [%rd108+32];
	shl.b32 	%r511, %r510, 2;
	add.s32 	%r512, %r487, %r511;
	ld.shared.f32 	%f284, [%r512];
	setp.gt.f32 	%p81, %f284, 0f00000000;
	add.f32 	%f285, %f283, %f284;
	selp.f32 	%f286, %f285, %f283, %p81;
	ld.global.nc.u32 	%r513, [%rd108+36];
	shl.b32 	%r514, %r513, 2;
	add.s32 	%r515, %r487, %r514;
	ld.shared.f32 	%f287, [%r515];
	setp.gt.f32 	%p82, %f287, 0f00000000;
	add.f32 	%f288, %f286, %f287;
	selp.f32 	%f289, %f288, %f286, %p82;
	ld.global.nc.u32 	%r516, [%rd108+40];
	shl.b32 	%r517, %r516, 2;
	add.s32 	%r518, %r487, %r517;
	ld.shared.f32 	%f290, [%r518];
	setp.gt.f32 	%p83, %f290, 0f00000000;
	add.f32 	%f291, %f289, %f290;
	selp.f32 	%f292, %f291, %f289, %p83;
	ld.global.nc.u32 	%r519, [%rd108+44];
	shl.b32 	%r520, %r519, 2;
	add.s32 	%r521, %r487, %r520;
	ld.shared.f32 	%f293, [%r521];
	setp.gt.f32 	%p84, %f293, 0f00000000;
	add.f32 	%f294, %f292, %f293;
	selp.f32 	%f295, %f294, %f292, %p84;
	ld.global.nc.u32 	%r522, [%rd108+48];
	shl.b32 	%r523, %r522, 2;
	add.s32 	%r524, %r487, %r523;
	ld.shared.f32 	%f296, [%r524];
	setp.gt.f32 	%p85, %f296, 0f00000000;
	add.f32 	%f297, %f295, %f296;
	selp.f32 	%f298, %f297, %f295, %p85;
	ld.global.nc.u32 	%r525, [%rd108+52];
	shl.b32 	%r526, %r525, 2;
	add.s32 	%r527, %r487, %r526;
	ld.shared.f32 	%f299, [%r527];
	setp.gt.f32 	%p86, %f299, 0f00000000;
	add.f32 	%f300, %f298, %f299;
	selp.f32 	%f301, %f300, %f298, %p86;
	ld.global.nc.u32 	%r528, [%rd108+56];
	shl.b32 	%r529, %r528, 2;
	add.s32 	%r530, %r487, %r529;
	ld.shared.f32 	%f302, [%r530];
	setp.gt.f32 	%p87, %f302, 0f00000000;
	add.f32 	%f303, %f301, %f302;
	selp.f32 	%f304, %f303, %f301, %p87;
	ld.global.nc.u32 	%r531, [%rd108+60];
	shl.b32 	%r532, %r531, 2;
	add.s32 	%r533, %r487, %r532;
	ld.shared.f32 	%f305, [%r533];
	setp.gt.f32 	%p88, %f305, 0f00000000;
	add.f32 	%f306, %f304, %f305;
	selp.f32 	%f540, %f306, %f304, %p88;
	add.s32 	%r676, %r676, 16;
	setp.ne.s32 	%p89, %r676, %r53;
	mov.u32 	%r678, %r53;
	@%p89 bra 	$L__BB0_81;
$L__BB0_82:
	setp.eq.s32 	%p90, %r36, 0;
	@%p90 bra 	$L__BB0_92;
	add.s32 	%r534, %r36, -1;
	setp.lt.u32 	%p91, %r534, 7;
	@%p91 bra 	$L__BB0_85;
	mul.wide.u32 	%rd109, %r678, 4;
	add.s64 	%rd110, %rd5, %rd109;
	ld.global.nc.u32 	%r535, [%rd110];
	shl.b32 	%r536, %r535, 2;
	mov.u32 	%r537, shared_mem;
	add.s32 	%r538, %r537, %r536;
	ld.shared.f32 	%f308, [%r538];
	setp.gt.f32 	%p92, %f308, 0f00000000;
	add.f32 	%f309, %f540, %f308;
	selp.f32 	%f310, %f309, %f540, %p92;
	ld.global.nc.u32 	%r539, [%rd110+4];
	shl.b32 	%r540, %r539, 2;
	add.s32 	%r541, %r537, %r540;
	ld.shared.f32 	%f311, [%r541];
	setp.gt.f32 	%p93, %f311, 0f00000000;
	add.f32 	%f312, %f310, %f311;
	selp.f32 	%f313, %f312, %f310, %p93;
	ld.global.nc.u32 	%r542, [%rd110+8];
	shl.b32 	%r543, %r542, 2;
	add.s32 	%r544, %r537, %r543;
	ld.shared.f32 	%f314, [%r544];
	setp.gt.f32 	%p94, %f314, 0f00000000;
	add.f32 	%f315, %f313, %f314;
	selp.f32 	%f316, %f315, %f313, %p94;
	ld.global.nc.u32 	%r545, [%rd110+12];
	shl.b32 	%r546, %r545, 2;
	add.s32 	%r547, %r537, %r546;
	ld.shared.f32 	%f317, [%r547];
	setp.gt.f32 	%p95, %f317, 0f00000000;
	add.f32 	%f318, %f316, %f317;
	selp.f32 	%f319, %f318, %f316, %p95;
	ld.global.nc.u32 	%r548, [%rd110+16];
	shl.b32 	%r549, %r548, 2;
	add.s32 	%r550, %r537, %r549;
	ld.shared.f32 	%f320, [%r550];
	setp.gt.f32 	%p96, %f320, 0f00000000;
	add.f32 	%f321, %f319, %f320;
	selp.f32 	%f322, %f321, %f319, %p96;
	ld.global.nc.u32 	%r551, [%rd110+20];
	shl.b32 	%r552, %r551, 2;
	add.s32 	%r553, %r537, %r552;
	ld.shared.f32 	%f323, [%r553];
	setp.gt.f32 	%p97, %f323, 0f00000000;
	add.f32 	%f324, %f322, %f323;
	selp.f32 	%f325, %f324, %f322, %p97;
	ld.global.nc.u32 	%r554, [%rd110+24];
	shl.b32 	%r555, %r554, 2;
	add.s32 	%r556, %r537, %r555;
	ld.shared.f32 	%f326, [%r556];
	setp.gt.f32 	%p98, %f326, 0f00000000;
	add.f32 	%f327, %f325, %f326;
	selp.f32 	%f328, %f327, %f325, %p98;
	ld.global.nc.u32 	%r557, [%rd110+28];
	shl.b32 	%r558, %r557, 2;
	add.s32 	%r559, %r537, %r558;
	ld.shared.f32 	%f329, [%r559];
	setp.gt.f32 	%p99, %f329, 0f00000000;
	add.f32 	%f330, %f328, %f329;
	selp.f32 	%f540, %f330, %f328, %p99;
	add.s32 	%r678, %r678, 8;
$L__BB0_85:
	setp.eq.s32 	%p100, %r37, 0;
	@%p100 bra 	$L__BB0_92;
	add.s32 	%r560, %r37, -1;
	setp.lt.u32 	%p101, %r560, 3;
	@%p101 bra 	$L__BB0_88;
	mul.wide.u32 	%rd111, %r678, 4;
	add.s64 	%rd112, %rd5, %rd111;
	ld.global.nc.u32 	%r561, [%rd112];
	shl.b32 	%r562, %r561, 2;
	mov.u32 	%r563, shared_mem;
	add.s32 	%r564, %r563, %r562;
	ld.shared.f32 	%f332, [%r564];
	setp.gt.f32 	%p102, %f332, 0f00000000;
	add.f32 	%f333, %f540, %f332;
	selp.f32 	%f334, %f333, %f540, %p102;
	ld.global.nc.u32 	%r565, [%rd112+4];
	shl.b32 	%r566, %r565, 2;
	add.s32 	%r567, %r563, %r566;
	ld.shared.f32 	%f335, [%r567];
	setp.gt.f32 	%p103, %f335, 0f00000000;
	add.f32 	%f336, %f334, %f335;
	selp.f32 	%f337, %f336, %f334, %p103;
	ld.global.nc.u32 	%r568, [%rd112+8];
	shl.b32 	%r569, %r568, 2;
	add.s32 	%r570, %r563, %r569;
	ld.shared.f32 	%f338, [%r570];
	setp.gt.f32 	%p104, %f338, 0f00000000;
	add.f32 	%f339, %f337, %f338;
	selp.f32 	%f340, %f339, %f337, %p104;
	ld.global.nc.u32 	%r571, [%rd112+12];
	shl.b32 	%r572, %r571, 2;
	add.s32 	%r573, %r563, %r572;
	ld.shared.f32 	%f341, [%r573];
	setp.gt.f32 	%p105, %f341, 0f00000000;
	add.f32 	%f342, %f340, %f341;
	selp.f32 	%f540, %f342, %f340, %p105;
	add.s32 	%r678, %r678, 4;
$L__BB0_88:
	setp.eq.s32 	%p106, %r38, 0;
	@%p106 bra 	$L__BB0_92;
	setp.eq.s32 	%p107, %r38, 1;
	mul.wide.u32 	%rd113, %r678, 4;
	add.s64 	%rd20, %rd5, %rd113;
	ld.global.nc.u32 	%r574, [%rd20];
	shl.b32 	%r575, %r574, 2;
	mov.u32 	%r576, shared_mem;
	add.s32 	%r577, %r576, %r575;
	ld.shared.f32 	%f343, [%r577];
	setp.gt.f32 	%p108, %f343, 0f00000000;
	add.f32 	%f344, %f540, %f343;
	selp.f32 	%f540, %f344, %f540, %p108;
	@%p107 bra 	$L__BB0_92;
	setp.eq.s32 	%p109, %r38, 2;
	ld.global.nc.u32 	%r578, [%rd20+4];
	shl.b32 	%r579, %r578, 2;
	mov.u32 	%r580, shared_mem;
	add.s32 	%r581, %r580, %r579;
	ld.shared.f32 	%f345, [%r581];
	setp.gt.f32 	%p110, %f345, 0f00000000;
	add.f32 	%f346, %f540, %f345;
	selp.f32 	%f540, %f346, %f540, %p110;
	@%p109 bra 	$L__BB0_92;
	ld.global.nc.u32 	%r582, [%rd20+8];
	shl.b32 	%r583, %r582, 2;
	mov.u32 	%r584, shared_mem;
	add.s32 	%r585, %r584, %r583;
	ld.shared.f32 	%f347, [%r585];
	setp.gt.f32 	%p111, %f347, 0f00000000;
	add.f32 	%f348, %f540, %f347;
	selp.f32 	%f540, %f348, %f540, %p111;
$L__BB0_92:
	setp.le.f32 	%p112, %f540, 0f00000000;
	mov.f32 	%f553, 0f00000000;
	@%p112 bra 	$L__BB0_116;
	mov.f32 	%f542, 0f00000000;
	@%p71 bra 	$L__BB0_115;
	setp.lt.u32 	%p114, %r35, 3;
	mov.f32 	%f542, 0f00000000;
	mov.b32 	%r682, 0;
	@%p114 bra 	$L__BB0_105;
	mov.f32 	%f542, 0f00000000;
	mov.b32 	%r680, 0;
$L__BB0_96:
	.pragma "nounroll";
	mul.wide.u32 	%rd114, %r680, 4;
	add.s64 	%rd21, %rd5, %rd114;
	ld.global.nc.u32 	%r588, [%rd21];
	shl.b32 	%r589, %r588, 2;
	mov.u32 	%r590, shared_mem;
	add.s32 	%r591, %r590, %r589;
	ld.shared.f32 	%f44, [%r591];
	setp.leu.f32 	%p115, %f44, 0f00000000;
	@%p115 bra 	$L__BB0_98;
	div.rn.f32 	%f354, %f44, %f540;
	setp.lt.f32 	%p116, %f354, 0f00800000;
	mul.f32 	%f355, %f354, 0f4B000000;
	selp.f32 	%f356, %f355, %f354, %p116;
	selp.f32 	%f357, 0fC1B80000, 0f00000000, %p116;
	mov.b32 	%r592, %f356;
	add.s32 	%r593, %r592, -1059760811;
	and.b32  	%r594, %r593, -8388608;
	sub.s32 	%r595, %r592, %r594;
	mov.b32 	%f358, %r595;
	cvt.rn.f32.s32 	%f359, %r594;
	fma.rn.f32 	%f360, %f359, 0f34000000, %f357;
	add.f32 	%f361, %f358, 0fBF800000;
	fma.rn.f32 	%f362, %f361, 0fBE055027, 0f3E1039F6;
	fma.rn.f32 	%f363, %f362, %f361, 0fBDF8CDCC;
	fma.rn.f32 	%f364, %f363, %f361, 0f3E0F2955;
	fma.rn.f32 	%f365, %f364, %f361, 0fBE2AD8B9;
	fma.rn.f32 	%f366, %f365, %f361, 0f3E4CED0B;
	fma.rn.f32 	%f367, %f366, %f361, 0fBE7FFF22;
	fma.rn.f32 	%f368, %f367, %f361, 0f3EAAAA78;
	fma.rn.f32 	%f369, %f368, %f361, 0fBF000000;
	mul.f32 	%f370, %f361, %f369;
	fma.rn.f32 	%f371, %f370, %f361, %f361;
	fma.rn.f32 	%f372, %f360, 0f3F317218, %f371;
	setp.gt.u32 	%p117, %r592, 2139095039;
	fma.rn.f32 	%f373, %f356, 0f7F800000, 0f7F800000;
	selp.f32 	%f374, %f373, %f372, %p117;
	setp.eq.f32 	%p118, %f356, 0f00000000;
	selp.f32 	%f375, 0fFF800000, %f374, %p118;
	mul.f32 	%f376, %f354, %f375;
	sub.f32 	%f542, %f542, %f376;
$L__BB0_98:
	ld.global.nc.u32 	%r596, [%rd21+4];
	shl.b32 	%r597, %r596, 2;
	mov.u32 	%r598, shared_mem;
	add.s32 	%r599, %r598, %r597;
	ld.shared.f32 	%f47, [%r599];
	setp.leu.f32 	%p119, %f47, 0f00000000;
	@%p119 bra 	$L__BB0_100;
	div.rn.f32 	%f377, %f47, %f540;
	setp.lt.f32 	%p120, %f377, 0f00800000;
	mul.f32 	%f378, %f377, 0f4B000000;
	selp.f32 	%f379, %f378, %f377, %p120;
	selp.f32 	%f380, 0fC1B80000, 0f00000000, %p120;
	mov.b32 	%r600, %f379;
	add.s32 	%r601, %r600, -1059760811;
	and.b32  	%r602, %r601, -8388608;
	sub.s32 	%r603, %r600, %r602;
	mov.b32 	%f381, %r603;
	cvt.rn.f32.s32 	%f382, %r602;
	fma.rn.f32 	%f383, %f382, 0f34000000, %f380;
	add.f32 	%f384, %f381, 0fBF800000;
	fma.rn.f32 	%f385, %f384, 0fBE055027, 0f3E1039F6;
	fma.rn.f32 	%f386, %f385, %f384, 0fBDF8CDCC;
	fma.rn.f32 	%f387, %f386, %f384, 0f3E0F2955;
	fma.rn.f32 	%f388, %f387, %f384, 0fBE2AD8B9;
	fma.rn.f32 	%f389, %f388, %f384, 0f3E4CED0B;
	fma.rn.f32 	%f390, %f389, %f384, 0fBE7FFF22;
	fma.rn.f32 	%f391, %f390, %f384, 0f3EAAAA78;
	fma.rn.f32 	%f392, %f391, %f384, 0fBF000000;
	mul.f32 	%f393, %f384, %f392;
	fma.rn.f32 	%f394, %f393, %f384, %f384;
	fma.rn.f32 	%f395, %f383, 0f3F317218, %f394;
	setp.gt.u32 	%p121, %r600, 2139095039;
	fma.rn.f32 	%f396, %f379, 0f7F800000, 0f7F800000;
	selp.f32 	%f397, %f396, %f395, %p121;
	setp.eq.f32 	%p122, %f379, 0f00000000;
	selp.f32 	%f398, 0fFF800000, %f397, %p122;
	mul.f32 	%f399, %f377, %f398;
	sub.f32 	%f542, %f542, %f399;
$L__BB0_100:
	ld.global.nc.u32 	%r604, [%rd21+8];
	shl.b32 	%r605, %r604, 2;
	mov.u32 	%r606, shared_mem;
	add.s32 	%r607, %r606, %r605;
	ld.shared.f32 	%f50, [%r607];
	setp.leu.f32 	%p123, %f50, 0f00000000;
	@%p123 bra 	$L__BB0_102;
	div.rn.f32 	%f400, %f50, %f540;
	setp.lt.f32 	%p124, %f400, 0f00800000;
	mul.f32 	%f401, %f400, 0f4B000000;
	selp.f32 	%f402, %f401, %f400, %p124;
	selp.f32 	%f403, 0fC1B80000, 0f00000000, %p124;
	mov.b32 	%r608, %f402;
	add.s32 	%r609, %r608, -1059760811;
	and.b32  	%r610, %r609, -8388608;
	sub.s32 	%r611, %r608, %r610;
	mov.b32 	%f404, %r611;
	cvt.rn.f32.s32 	%f405, %r610;
	fma.rn.f32 	%f406, %f405, 0f34000000, %f403;
	add.f32 	%f407, %f404, 0fBF800000;
	fma.rn.f32 	%f408, %f407, 0fBE055027, 0f3E1039F6;
	fma.rn.f32 	%f409, %f408, %f407, 0fBDF8CDCC;
	fma.rn.f32 	%f410, %f409, %f407, 0f3E0F2955;
	fma.rn.f32 	%f411, %f410, %f407, 0fBE2AD8B9;
	fma.rn.f32 	%f412, %f411, %f407, 0f3E4CED0B;
	fma.rn.f32 	%f413, %f412, %f407, 0fBE7FFF22;
	fma.rn.f32 	%f414, %f413, %f407, 0f3EAAAA78;
	fma.rn.f32 	%f415, %f414, %f407, 0fBF000000;
	mul.f32 	%f416, %f407, %f415;
	fma.rn.f32 	%f417, %f416, %f407, %f407;
	fma.rn.f32 	%f418, %f406, 0f3F317218, %f417;
	setp.gt.u32 	%p125, %r608, 2139095039;
	fma.rn.f32 	%f419, %f402, 0f7F800000, 0f7F800000;
	selp.f32 	%f420, %f419, %f418, %p125;
	setp.eq.f32 	%p126, %f402, 0f00000000;
	selp.f32 	%f421, 0fFF800000, %f420, %p126;
	mul.f32 	%f422, %f400, %f421;
	sub.f32 	%f542, %f542, %f422;
$L__BB0_102:
	ld.global.nc.u32 	%r612, [%rd21+12];
	shl.b32 	%r613, %r612, 2;
	mov.u32 	%r614, shared_mem;
	add.s32 	%r615, %r614, %r613;
	ld.shared.f32 	%f53, [%r615];
	setp.leu.f32 	%p127, %f53, 0f00000000;
	@%p127 bra 	$L__BB0_104;
	div.rn.f32 	%f423, %f53, %f540;
	setp.lt.f32 	%p128, %f423, 0f00800000;
	mul.f32 	%f424, %f423, 0f4B000000;
	selp.f32 	%f425, %f424, %f423, %p128;
	selp.f32 	%f426, 0fC1B80000, 0f00000000, %p128;
	mov.b32 	%r616, %f425;
	add.s32 	%r617, %r616, -1059760811;
	and.b32  	%r618, %r617, -8388608;
	sub.s32 	%r619, %r616, %r618;
	mov.b32 	%f427, %r619;
	cvt.rn.f32.s32 	%f428, %r618;
	fma.rn.f32 	%f429, %f428, 0f34000000, %f426;
	add.f32 	%f430, %f427, 0fBF800000;
	fma.rn.f32 	%f431, %f430, 0fBE055027, 0f3E1039F6;
	fma.rn.f32 	%f432, %f431, %f430, 0fBDF8CDCC;
	fma.rn.f32 	%f433, %f432, %f430, 0f3E0F2955;
	fma.rn.f32 	%f434, %f433, %f430, 0fBE2AD8B9;
	fma.rn.f32 	%f435, %f434, %f430, 0f3E4CED0B;
	fma.rn.f32 	%f436, %f435, %f430, 0fBE7FFF22;
	fma.rn.f32 	%f437, %f436, %f430, 0f3EAAAA78;
	fma.rn.f32 	%f438, %f437, %f430, 0fBF000000;
	mul.f32 	%f439, %f430, %f438;
	fma.rn.f32 	%f440, %f439, %f430, %f430;
	fma.rn.f32 	%f441, %f429, 0f3F317218, %f440;
	setp.gt.u32 	%p129, %r616, 2139095039;
	fma.rn.f32 	%f442, %f425, 0f7F800000, 0f7F800000;
	selp.f32 	%f443, %f442, %f441, %p129;
	setp.eq.f32 	%p130, %f425, 0f00000000;
	selp.f32 	%f444, 0fFF800000, %f443, %p130;
	mul.f32 	%f445, %f423, %f444;
	sub.f32 	%f542, %f542, %f445;
$L__BB0_104:
	add.s32 	%r680, %r680, 4;
	setp.ne.s32 	%p131, %r680, %r54;
	mov.u32 	%r682, %r54;
	@%p131 bra 	$L__BB0_96;
$L__BB0_105:
	setp.eq.s32 	%p132, %r38, 0;
	@%p132 bra 	$L__BB0_115;
	setp.eq.s32 	%p133, %r38, 1;
	@%p133 bra 	$L__BB0_112;
	mul.wide.u32 	%rd115, %r682, 4;
	add.s64 	%rd22, %rd5, %rd115;
	ld.global.nc.u32 	%r620, [%rd22];
	shl.b32 	%r621, %r620, 2;
	mov.u32 	%r622, shared_mem;
	add.s32 	%r623, %r622, %r621;
	ld.shared.f32 	%f58, [%r623];
	setp.leu.f32 	%p134, %f58, 0f00000000;
	@%p134 bra 	$L__BB0_109;
	div.rn.f32 	%f447, %f58, %f540;
	setp.lt.f32 	%p135, %f447, 0f00800000;
	mul.f32 	%f448, %f447, 0f4B000000;
	selp.f32 	%f449, %f448, %f447, %p135;
	selp.f32 	%f450, 0fC1B80000, 0f00000000, %p135;
	mov.b32 	%r624, %f449;
	add.s32 	%r625, %r624, -1059760811;
	and.b32  	%r626, %r625, -8388608;
	sub.s32 	%r627, %r624, %r626;
	mov.b32 	%f451, %r627;
	cvt.rn.f32.s32 	%f452, %r626;
	fma.rn.f32 	%f453, %f452, 0f34000000, %f450;
	add.f32 	%f454, %f451, 0fBF800000;
	fma.rn.f32 	%f455, %f454, 0fBE055027, 0f3E1039F6;
	fma.rn.f32 	%f456, %f455, %f454, 0fBDF8CDCC;
	fma.rn.f32 	%f457, %f456, %f454, 0f3E0F2955;
	fma.rn.f32 	%f458, %f457, %f454, 0fBE2AD8B9;
	fma.rn.f32 	%f459, %f458, %f454, 0f3E4CED0B;
	fma.rn.f32 	%f460, %f459, %f454, 0fBE7FFF22;
	fma.rn.f32 	%f461, %f460, %f454, 0f3EAAAA78;
	fma.rn.f32 	%f462, %f461, %f454, 0fBF000000;
	mul.f32 	%f463, %f454, %f462;
	fma.rn.f32 	%f464, %f463, %f454, %f454;
	fma.rn.f32 	%f465, %f453, 0f3F317218, %f464;
	setp.gt.u32 	%p136, %r624, 2139095039;
	fma.rn.f32 	%f466, %f449, 0f7F800000, 0f7F800000;
	selp.f32 	%f467, %f466, %f465, %p136;
	setp.eq.f32 	%p137, %f449, 0f00000000;
	selp.f32 	%f468, 0fFF800000, %f467, %p137;
	mul.f32 	%f469, %f447, %f468;
	sub.f32 	%f542, %f542, %f469;
$L__BB0_109:
	ld.global.nc.u32 	%r628, [%rd22+4];
	shl.b32 	%r629, %r628, 2;
	mov.u32 	%r630, shared_mem;
	add.s32 	%r631, %r630, %r629;
	ld.shared.f32 	%f61, [%r631];
	setp.leu.f32 	%p138, %f61, 0f00000000;
	@%p138 bra 	$L__BB0_111;
	div.rn.f32 	%f470, %f61, %f540;
	setp.lt.f32 	%p139, %f470, 0f00800000;
	mul.f32 	%f471, %f470, 0f4B000000;
	selp.f32 	%f472, %f471, %f470, %p139;
	selp.f32 	%f473, 0fC1B80000, 0f00000000, %p139;
	mov.b32 	%r632, %f472;
	add.s32 	%r633, %r632, -1059760811;
	and.b32  	%r634, %r633, -8388608;
	sub.s32 	%r635, %r632, %r634;
	mov.b32 	%f474, %r635;
	cvt.rn.f32.s32 	%f475, %r634;
	fma.rn.f32 	%f476, %f475, 0f34000000, %f473;
	add.f32 	%f477, %f474, 0fBF800000;
	fma.rn.f32 	%f478, %f477, 0fBE055027, 0f3E1039F6;
	fma.rn.f32 	%f479, %f478, %f477, 0fBDF8CDCC;
	fma.rn.f32 	%f480, %f479, %f477, 0f3E0F2955;
	fma.rn.f32 	%f481, %f480, %f477, 0fBE2AD8B9;
	fma.rn.f32 	%f482, %f481, %f477, 0f3E4CED0B;
	fma.rn.f32 	%f483, %f482, %f477, 0fBE7FFF22;
	fma.rn.f32 	%f484, %f483, %f477, 0f3EAAAA78;
	fma.rn.f32 	%f485, %f484, %f477, 0fBF000000;
	mul.f32 	%f486, %f477, %f485;
	fma.rn.f32 	%f487, %f486, %f477, %f477;
	fma.rn.f32 	%f488, %f476, 0f3F317218, %f487;
	setp.gt.u32 	%p140, %r632, 2139095039;
	fma.rn.f32 	%f489, %f472, 0f7F800000, 0f7F800000;
	selp.f32 	%f490, %f489, %f488, %p140;
	setp.eq.f32 	%p141, %f472, 0f00000000;
	selp.f32 	%f491, 0fFF800000, %f490, %p141;
	mul.f32 	%f492, %f470, %f491;
	sub.f32 	%f542, %f542, %f492;
$L__BB0_111:
	add.s32 	%r682, %r682, 2;
$L__BB0_112:
	setp.eq.s32 	%p142, %r55, 0;
	@%p142 bra 	$L__BB0_115;
	mul.wide.u32 	%rd116, %r682, 4;
	add.s64 	%rd117, %rd5, %rd116;
	ld.global.nc.u32 	%r636, [%rd117];
	shl.b32 	%r637, %r636, 2;
	mov.u32 	%r638, shared_mem;
	add.s32 	%r639, %r638, %r637;
	ld.shared.f32 	%f66, [%r639];
	setp.leu.f32 	%p143, %f66, 0f00000000;
	@%p143 bra 	$L__BB0_115;
	div.rn.f32 	%f493, %f66, %f540;
	setp.lt.f32 	%p144, %f493, 0f00800000;
	mul.f32 	%f494, %f493, 0f4B000000;
	selp.f32 	%f495, %f494, %f493, %p144;
	selp.f32 	%f496, 0fC1B80000, 0f00000000, %p144;
	mov.b32 	%r640, %f495;
	add.s32 	%r641, %r640, -1059760811;
	and.b32  	%r642, %r641, -8388608;
	sub.s32 	%r643, %r640, %r642;
	mov.b32 	%f497, %r643;
	cvt.rn.f32.s32 	%f498, %r642;
	fma.rn.f32 	%f499, %f498, 0f34000000, %f496;
	add.f32 	%f500, %f497, 0fBF800000;
	fma.rn.f32 	%f501, %f500, 0fBE055027, 0f3E1039F6;
	fma.rn.f32 	%f502, %f501, %f500, 0fBDF8CDCC;
	fma.rn.f32 	%f503, %f502, %f500, 0f3E0F2955;
	fma.rn.f32 	%f504, %f503, %f500, 0fBE2AD8B9;
	fma.rn.f32 	%f505, %f504, %f500, 0f3E4CED0B;
	fma.rn.f32 	%f506, %f505, %f500, 0fBE7FFF22;
	fma.rn.f32 	%f507, %f506, %f500, 0f3EAAAA78;
	fma.rn.f32 	%f508, %f507, %f500, 0fBF000000;
	mul.f32 	%f509, %f500, %f508;
	fma.rn.f32 	%f510, %f509, %f500, %f500;
	fma.rn.f32 	%f511, %f499, 0f3F317218, %f510;
	setp.gt.u32 	%p145, %r640, 2139095039;
	fma.rn.f32 	%f512, %f495, 0f7F800000, 0f7F800000;
	selp.f32 	%f513, %f512, %f511, %p145;
	setp.eq.f32 	%p146, %f495, 0f00000000;
	selp.f32 	%f514, 0fFF800000, %f513, %p146;
	mul.f32 	%f515, %f493, %f514;
	sub.f32 	%f542, %f542, %f515;
$L__BB0_115:
	div.rn.f32 	%f553, %f542, %f1;
$L__BB0_116:
	sub.f32 	%f516, %f553, %f521;
	abs.f32 	%f517, %f516;
	setp.gtu.f32 	%p147, %f517, %f73;
	mov.f32 	%f521, %f553;
	@%p147 bra 	$L__BB0_118;
	mov.b16 	%rs2, 1;
	st.shared.u8 	[_ZZ16sepal_simulationE9converged], %rs2;
	st.shared.u32 	[_ZZ16sepal_simulationE9conv_iter], %r658;
$L__BB0_118:
	bar.sync 	0;
	ld.shared.u8 	%rs3, [_ZZ16sepal_simulationE9converged];
	setp.eq.s16 	%p148, %rs3, 0;
	add.s32 	%r658, %r658, 1;
	setp.lt.s32 	%p149, %r658, %r104;
	and.pred  	%p150, %p148, %p149;
	@%p150 bra 	$L__BB0_20;
$L__BB0_119:
	setp.ne.s32 	%p151, %r1, 0;
	@%p151 bra 	$L__BB0_123;
	ld.shared.u8 	%rs4, [_ZZ16sepal_simulationE9converged];
	setp.eq.s16 	%p152, %rs4, 0;
	@%p152 bra 	$L__BB0_122;
	ld.shared.u32 	%r644, [_ZZ16sepal_simulationE9conv_iter];
	cvt.rn.f32.s32 	%f518, %r644;
	mul.f32 	%f519, %f72, %f518;
	st.global.f32 	[%rd6], %f519;
	bra.uni 	$L__BB0_123;
$L__BB0_122:
	mov.b32 	%r645, -915135504;
	st.global.u32 	[%rd6], %r645;
$L__BB0_123:
	ret;
$L__BB0_124:
	mul.wide.u32 	%rd31, %r648, 4;
	add.s64 	%rd32, %rd1, %rd31;
	ld.global.nc.f32 	%f75, [%rd32];
	shl.b32 	%r117, %r648, 2;
	mov.u32 	%r118, shared_mem;
	add.s32 	%r119, %r118, %r117;
	st.shared.f32 	[%r119], %f75;
	add.s32 	%r120, %r648, %r2;
	mul.wide.u32 	%rd33, %r120, 4;
	add.s64 	%rd34, %rd1, %rd33;
	ld.global.nc.f32 	%f76, [%rd34];
	shl.b32 	%r121, %r2, 2;
	add.s32 	%r122, %r119, %r121;
	st.shared.f32 	[%r122], %f76;
	add.s32 	%r123, %r120, %r2;
	mul.wide.u32 	%rd35, %r123, 4;
	add.s64 	%rd36, %rd1, %rd35;
	ld.global.nc.f32 	%f77, [%rd36];
	add.s32 	%r124, %r122, %r121;
	st.shared.f32 	[%r124], %f77;
	add.s32 	%r125, %r123, %r2;
	mul.wide.u32 	%rd37, %r125, 4;
	add.s64 	%rd38, %rd1, %rd37;
	ld.global.nc.f32 	%f78, [%rd38];
	add.s32 	%r126, %r124, %r121;
	st.shared.f32 	[%r126], %f78;
	add.s32 	%r648, %r125, %r2;
	setp.lt.s32 	%p7, %r648, %r99;
	@%p7 bra 	$L__BB0_124;
	bra.uni 	$L__BB0_7;
$L__BB0_125:
	shl.b32 	%r141, %r651, 2;
	add.s32 	%r142, %r10, %r141;
	mov.b32 	%r143, 0;
	st.shared.u32 	[%r142], %r143;
	shl.b32 	%r144, %r2, 2;
	add.s32 	%r145, %r142, %r144;
	st.shared.u32 	[%r145], %r143;
	add.s32 	%r146, %r145, %r144;
	st.shared.u32 	[%r146], %r143;
	add.s32 	%r147, %r146, %r144;
	st.shared.u32 	[%r147], %r143;
	add.s32 	%r651, %r144, %r651;
	setp.lt.s32 	%p13, %r651, %r100;
	@%p13 bra 	$L__BB0_125;
	bra.uni 	$L__BB0_12;
$L__BB0_126:
	mul.wide.u32 	%rd87, %r672, 4;
	add.s64 	%rd88, %rd5, %rd87;
	ld.global.nc.u32 	%r414, [%rd88];
	shl.b32 	%r415, %r414, 2;
	add.s32 	%r416, %r20, %r415;
	ld.shared.f32 	%f212, [%r416];
	mov.u32 	%r417, shared_mem;
	add.s32 	%r418, %r417, %r415;
	ld.shared.f32 	%f213, [%r418];
	fma.rn.f32 	%f214, %f72, %f212, %f213;
	max.f32 	%f215, %f214, 0f00000000;
	st.shared.f32 	[%r418], %f215;
	add.s32 	%r419, %r672, %r2;
	mul.wide.u32 	%rd89, %r419, 4;
	add.s64 	%rd90, %rd5, %rd89;
	ld.global.nc.u32 	%r420, [%rd90];
	shl.b32 	%r421, %r420, 2;
	add.s32 	%r422, %r20, %r421;
	ld.shared.f32 	%f216, [%r422];
	add.s32 	%r423, %r417, %r421;
	ld.shared.f32 	%f217, [%r423];
	fma.rn.f32 	%f218, %f72, %f216, %f217;
	max.f32 	%f219, %f218, 0f00000000;
	st.shared.f32 	[%r423], %f219;
	add.s32 	%r424, %r419, %r2;
	mul.wide.u32 	%rd91, %r424, 4;
	add.s64 	%rd92, %rd5, %rd91;
	ld.global.nc.u32 	%r425, [%rd92];
	shl.b32 	%r426, %r425, 2;
	add.s32 	%r427, %r20, %r426;
	ld.shared.f32 	%f220, [%r427];
	add.s32 	%r428, %r417, %r426;
	ld.shared.f32 	%f221, [%r428];
	fma.rn.f32 	%f222, %f72, %f220, %f221;
	max.f32 	%f223, %f222, 0f00000000;
	st.shared.f32 	[%r428], %f223;
	add.s32 	%r429, %r424, %r2;
	mul.wide.u32 	%rd93, %r429, 4;
	add.s64 	%rd94, %rd5, %rd93;
	ld.global.nc.u32 	%r430, [%rd94];
	shl.b32 	%r431, %r430, 2;
	add.s32 	%r432, %r20, %r431;
	ld.shared.f32 	%f224, [%r432];
	add.s32 	%r433, %r417, %r431;
	ld.shared.f32 	%f225, [%r433];
	fma.rn.f32 	%f226, %f72, %f224, %f225;
	max.f32 	%f227, %f226, 0f00000000;
	st.shared.f32 	[%r433], %f227;
	add.s32 	%r672, %r429, %r2;
	setp.lt.s32 	%p63, %r672, %r100;
	@%p63 bra 	$L__BB0_126;
	bra.uni 	$L__BB0_70;

}


// ===== COMPILED SASS (sm_100) =====

	.target	sm_100

	.elftype	@"ET_EXEC"


//--------------------- .note.nv.tkinfo           --------------------------
	.section	.note.nv.tkinfo,"",@"SHT_NOTE"
	.sectionflags	@"SHF_NOTE_NV_TKINFO"
	.tkinfo
        /*0018*/ 	.word	0x00000002
        /*0030*/ 	.string	""
        /*0030*/ 	.string	"ptxas"
        /*0030*/ 	.string	"Cuda compilation tools, release 13.0, V13.0.88"
        /*0030*/ 	.string	"Build cuda_13.0.r13.0/compiler.36424714_0"
        /*0030*/ 	.string	"-arch sm_100 -m 64 "



//--------------------- .note.nv.cuinfo           --------------------------
	.section	.note.nv.cuinfo,"",@"SHT_NOTE"
	.sectionflags	@"SHF_NOTE_NV_CUINFO"
        /*0018*/ 	.short	0x0002
        /*001a*/ 	.short	0x0064
        /*001c*/ 	.short	0x0082
	.zero		2


//--------------------- .nv.info                  --------------------------
	.section	.nv.info,"",@"SHT_CUDA_INFO"
	.align	4


	//----- nvinfo : EIATTR_REGCOUNT
	.align		4
        /*0000*/ 	.byte	0x04, 0x2f
        /*0002*/ 	.short	(.L_1 - .L_0)
	.align		4
.L_0:
        /*0004*/ 	.word	index@(sepal_simulation)
        /*0008*/ 	.word	0x00000038


	//----- nvinfo : EIATTR_FRAME_SIZE
	.align		4
.L_1:
        /*000c*/ 	.byte	0x04, 0x11
        /*000e*/ 	.short	(.L_3 - .L_2)
	.align		4
.L_2:
        /*0010*/ 	.word	index@($__internal_0_$__cuda_sm3x_div_rn_noftz_f32_slowpath)
        /*0014*/ 	.word	0x00000000


	//----- nvinfo : EIATTR_FRAME_SIZE
	.align		4
.L_3:
        /*0018*/ 	.byte	0x04, 0x11
        /*001a*/ 	.short	(.L_5 - .L_4)
	.align		4
.L_4:
        /*001c*/ 	.word	index@(sepal_simulation)
        /*0020*/ 	.word	0x00000000


	//----- nvinfo : EIATTR_MIN_STACK_SIZE
	.align		4
.L_5:
        /*0024*/ 	.byte	0x04, 0x12
        /*0026*/ 	.short	(.L_7 - .L_6)
	.align		4
.L_6:
        /*0028*/ 	.word	index@(sepal_simulation)
        /*002c*/ 	.word	0x00000000
.L_7:


//--------------------- .nv.compat                --------------------------
	.section	.nv.compat,"",@"SHT_CUDA_COMPAT_INFO"
	.align	4
        /*0000*/ 	.byte	0x02, 0x09, 0x00, 0x00, 0x02, 0x02, 0x01, 0x00, 0x02, 0x05, 0x05, 0x00, 0x03, 0x07, 0x01, 0x01
        /*0010*/ 	.byte	0x02, 0x03, 0x00, 0x00, 0x02, 0x06, 0x01, 0x00, 0x04, 0x0b, 0x08, 0x00, 0x01, 0x00, 0x00, 0x00
        /*0020*/ 	.byte	0x00, 0x00, 0x00, 0x00


//--------------------- .nv.info.sepal_simulation --------------------------
	.section	.nv.info.sepal_simulation,"",@"SHT_CUDA_INFO"
	.sectionflags	@""
	.align	4


	//----- nvinfo : EIATTR_CUDA_API_VERSION
	.align		4
        /*0000*/ 	.byte	0x04, 0x37
        /*0002*/ 	.short	(.L_9 - .L_8)
.L_8:
        /*0004*/ 	.word	0x00000082


	//----- nvinfo : EIATTR_KPARAM_INFO
	.align		4
.L_9:
        /*0008*/ 	.byte	0x04, 0x17
        /*000a*/ 	.short	(.L_11 - .L_10)
.L_10:
        /*000c*/ 	.word	0x00000000
        /*0010*/ 	.short	0x000d
        /*0012*/ 	.short	0x004c
        /*0014*/ 	.byte	0x00, 0xf0, 0x11, 0x00


	//----- nvinfo : EIATTR_KPARAM_INFO
	.align		4
.L_11:
        /*0018*/ 	.byte	0x04, 0x17
        /*001a*/ 	.short	(.L_13 - .L_12)
.L_12:
        /*001c*/ 	.word	0x00000000
        /*0020*/ 	.short	0x000c
        /*0022*/ 	.short	0x0048
        /*0024*/ 	.byte	0x00, 0xf0, 0x11, 0x00


	//----- nvinfo : EIATTR_KPARAM_INFO
	.align		4
.L_13:
        /*0028*/ 	.byte	0x04, 0x17
        /*002a*/ 	.short	(.L_15 - .L_14)
.L_14:
        /*002c*/ 	.word	0x00000000
        /*0030*/ 	.short	0x000b
        /*0032*/ 	.short	0x0044
        /*0034*/ 	.byte	0x00, 0xf0, 0x11, 0x00


	//----- nvinfo : EIATTR_KPARAM_INFO
	.align		4
.L_15:
        /*0038*/ 	.byte	0x04, 0x17
        /*003a*/ 	.short	(.L_17 - .L_16)
.L_16:
        /*003c*/ 	.word	0x00000000
        /*0040*/ 	.short	0x000a
        /*0042*/ 	.short	0x0040
        /*0044*/ 	.byte	0x00, 0xf0, 0x11, 0x00


	//----- nvinfo : EIATTR_KPARAM_INFO
	.align		4
.L_17:
        /*0048*/ 	.byte	0x04, 0x17
        /*004a*/ 	.short	(.L_19 - .L_18)
.L_18:
        /*004c*/ 	.word	0x00000000
        /*0050*/ 	.short	0x0009
        /*0052*/ 	.short	0x003c
        /*0054*/ 	.byte	0x00, 0xf0, 0x11, 0x00


	//----- nvinfo : EIATTR_KPARAM_INFO
	.align		4
.L_19:
        /*0058*/ 	.byte	0x04, 0x17
        /*005a*/ 	.short	(.L_21 - .L_20)
.L_20:
        /*005c*/ 	.word	0x00000000
        /*0060*/ 	.short	0x0008
        /*0062*/ 	.short	0x0038
        /*0064*/ 	.byte	0x00, 0xf0, 0x11, 0x00


	//----- nvinfo : EIATTR_KPARAM_INFO
	.align		4
.L_21:
        /*0068*/ 	.byte	0x04, 0x17
        /*006a*/ 	.short	(.L_23 - .L_22)
.L_22:
        /*006c*/ 	.word	0x00000000
        /*0070*/ 	.short	0x0007
        /*0072*/ 	.short	0x0034
        /*0074*/ 	.byte	0x00, 0xf0, 0x11, 0x00


	//----- nvinfo : EIATTR_KPARAM_INFO
	.align		4
.L_23:
        /*0078*/ 	.byte	0x04, 0x17
        /*007a*/ 	.short	(.L_25 - .L_24)
.L_24:
        /*007c*/ 	.word	0x00000000
        /*0080*/ 	.short	0x0006
        /*0082*/ 	.short	0x0030
        /*0084*/ 	.byte	0x00, 0xf0, 0x11, 0x00


	//----- nvinfo : EIATTR_KPARAM_INFO
	.align		4
.L_25:
        /*0088*/ 	.byte	0x04, 0x17
        /*008a*/ 	.short	(.L_27 - .L_26)
.L_26:
        /*008c*/ 	.word	0x00000000
        /*0090*/ 	.short	0x0005
        /*0092*/ 	.short	0x0028
        /*0094*/ 	.byte	0x00, 0xf5, 0x21, 0x00


	//----- nvinfo : EIATTR_KPARAM_INFO
	.align		4
.L_27:
        /*0098*/ 	.byte	0x04, 0x17
        /*009a*/ 	.short	(.L_29 - .L_28)
.L_28:
        /*009c*/ 	.word	0x00000000
        /*00a0*/ 	.short	0x0004
        /*00a2*/ 	.short	0x0020
        /*00a4*/ 	.byte	0x00, 0xf5, 0x21, 0x00


	//----- nvinfo : EIATTR_KPARAM_INFO
	.align		4
.L_29:
        /*00a8*/ 	.byte	0x04, 0x17
        /*00aa*/ 	.short	(.L_31 - .L_30)
.L_30:
        /*00ac*/ 	.word	0x00000000
        /*00b0*/ 	.short	0x0003
        /*00b2*/ 	.short	0x0018
        /*00b4*/ 	.byte	0x00, 0xf5, 0x21, 0x00


	//----- nvinfo : EIATTR_KPARAM_INFO
	.align		4
.L_31:
        /*00b8*/ 	.byte	0x04, 0x17
        /*00ba*/ 	.short	(.L_33 - .L_32)
.L_32:
        /*00bc*/ 	.word	0x00000000
        /*00c0*/ 	.short	0x0002
        /*00c2*/ 	.short	0x0010
        /*00c4*/ 	.byte	0x00, 0xf5, 0x21, 0x00


	//----- nvinfo : EIATTR_KPARAM_INFO
	.align		4
.L_33:
        /*00c8*/ 	.byte	0x04, 0x17
        /*00ca*/ 	.short	(.L_35 - .L_34)
.L_34:
        /*00cc*/ 	.word	0x00000000
        /*00d0*/ 	.short	0x0001
        /*00d2*/ 	.short	0x0008
        /*00d4*/ 	.byte	0x00, 0xf5, 0x21, 0x00


	//----- nvinfo : EIATTR_KPARAM_INFO
	.align		4
.L_35:
        /*00d8*/ 	.byte	0x04, 0x17
        /*00da*/ 	.short	(.L_37 - .L_36)
.L_36:
        /*00dc*/ 	.word	0x00000000
        /*00e0*/ 	.short	0x0000
        /*00e2*/ 	.short	0x0000
        /*00e4*/ 	.byte	0x00, 0xf5, 0x21, 0x00


	//----- nvinfo : EIATTR_SPARSE_MMA_MASK
	.align		4
.L_37:
        /*00e8*/ 	.byte	0x03, 0x50
        /*00ea*/ 	.short	0x0000


	//----- nvinfo : EIATTR_MAXREG_COUNT
	.align		4
        /*00ec*/ 	.byte	0x03, 0x1b
        /*00ee*/ 	.short	0x00ff


	//----- nvinfo : EIATTR_NUM_BARRIERS
	.align		4
        /*00f0*/ 	.byte	0x02, 0x4c
        /*00f2*/ 	.byte	0x01
	.zero		1


	//----- nvinfo : EIATTR_MERCURY_ISA_VERSION
	.align		4
        /*00f4*/ 	.byte	0x03, 0x5f
        /*00f6*/ 	.short	0x0101


	//----- nvinfo : EIATTR_VRC_CTA_INIT_COUNT
	.align		4
        /*00f8*/ 	.byte	0x02, 0x4a
	.zero		1
	.zero		1


	//----- nvinfo : EIATTR_EXIT_INSTR_OFFSETS
	.align		4
        /*00fc*/ 	.byte	0x04, 0x1c
        /*00fe*/ 	.short	(.L_39 - .L_38)


	//   ....[0]....
.L_38:
        /*0100*/ 	.word	0x00006c30


	//   ....[1]....
        /*0104*/ 	.word	0x00006ce0


	//   ....[2]....
        /*0108*/ 	.word	0x00006d20


	//----- nvinfo : EIATTR_CRS_STACK_SIZE
	.align		4
.L_39:
        /*010c*/ 	.byte	0x04, 0x1e
        /*010e*/ 	.short	(.L_41 - .L_40)
.L_40:
        /*0110*/ 	.word	0x00000000


	//----- nvinfo : EIATTR_CBANK_PARAM_SIZE
	.align		4
.L_41:
        /*0114*/ 	.byte	0x03, 0x19
        /*0116*/ 	.short	0x0050


	//----- nvinfo : EIATTR_PARAM_CBANK
	.align		4
        /*0118*/ 	.byte	0x04, 0x0a
        /*011a*/ 	.short	(.L_43 - .L_42)
	.align		4
.L_42:
        /*011c*/ 	.word	index@(.nv.constant0.sepal_simulation)
        /*0120*/ 	.short	0x0380
        /*0122*/ 	.short	0x0050


	//----- nvinfo : EIATTR_SW_WAR
	.align		4
.L_43:
        /*0124*/ 	.byte	0x04, 0x36
        /*0126*/ 	.short	(.L_45 - .L_44)
.L_44:
        /*0128*/ 	.word	0x00000008
.L_45:


//--------------------- .nv.callgraph             --------------------------
	.section	.nv.callgraph,"",@"SHT_CUDA_CALLGRAPH"
	.align	4
	.sectionentsize	8
	.align		4
        /*0000*/ 	.word	0x00000000
	.align		4
        /*0004*/ 	.word	0xffffffff
	.align		4
        /*0008*/ 	.word	0x00000000
	.align		4
        /*000c*/ 	.word	0xfffffffe
	.align		4
        /*0010*/ 	.word	0x00000000
	.align		4
        /*0014*/ 	.word	0xfffffffd
	.align		4
        /*0018*/ 	.word	0x00000000
	.align		4
        /*001c*/ 	.word	0xfffffffc


//--------------------- .text.sepal_simulation    --------------------------
	.section	.text.sepal_simulation,"ax",@progbits
	.align	128
        .global         sepal_simulation
        .type           sepal_simulation,@function
        .size           sepal_simulation,(.L_x_112 - sepal_simulation)
        .other          sepal_simulation,@"STO_CUDA_ENTRY STV_DEFAULT"
sepal_simulation:
.text.sepal_simulation:
[----:B------:R-:W-:Y:S01]  /*0000*/  LDC R1, c[0x0][0x37c] ;  /* 0x0000df00ff017b82 */ /* 0x000fe20000000800 */
[----:B------:R-:W0:Y:S01]  /*0010*/  S2R R17, SR_TID.X ;  /* 0x0000000000117919 */ /* 0x000e220000002100 */
[----:B------:R-:W1:Y:S06]  /*0020*/  LDCU UR6, c[0x0][0x3b0] ;  /* 0x00007600ff0677ac */ /* 0x000e6c0008000800 */
[----:B------:R-:W2:Y:S01]  /*0030*/  LDC R16, c[0x0][0x360] ;  /* 0x0000d800ff107b82 */ /* 0x000ea20000000800 */
[----:B------:R-:W-:Y:S01]  /*0040*/  BSSY.RECONVERGENT B0, `(.L_x_0) ;  /* 0x0000057000007945 */ /* 0x000fe20003800200 */
[----:B------:R-:W3:Y:S01]  /*0050*/  LDCU.64 UR10, c[0x0][0x358] ;  /* 0x00006b00ff0a77ac */ /* 0x000ee20008000a00 */
[----:B0-----:R-:W-:-:S13]  /*0060*/  ISETP.NE.AND P0, PT, R17, RZ, PT ;  /* 0x000000ff1100720c */ /* 0x001fda0003f05270 */
[----:B------:R-:W0:Y:S01]  /*0070*/  @!P0 S2R R3, SR_CgaCtaId ;  /* 0x0000000000038919 */ /* 0x000e220000008800 */
[----:B------:R-:W4:Y:S01]  /*0080*/  @!P0 LDC R5, c[0x0][0x3c4] ;  /* 0x0000f100ff058b82 */ /* 0x000f220000000800 */
[----:B------:R-:W-:-:S04]  /*0090*/  @!P0 MOV R0, 0x400 ;  /* 0x0000040000008802 */ /* 0x000fc80000000f00 */
[----:B0-----:R-:W-:-:S05]  /*00a0*/  @!P0 LEA R0, R3, R0, 0x18 ;  /* 0x0000000003008211 */ /* 0x001fca00078ec0ff */
[----:B------:R0:W-:Y:S04]  /*00b0*/  @!P0 STS.U8 [R0], RZ ;  /* 0x000000ff00008388 */ /* 0x0001e80000000000 */
[----:B----4-:R0:W-:Y:S01]  /*00c0*/  @!P0 STS [R0+0x4], R5 ;  /* 0x0000040500008388 */ /* 0x0101e20000000800 */
[----:B-1----:R-:W-:-:S13]  /*00d0*/  ISETP.GE.AND P0, PT, R17, UR6, PT ;  /* 0x0000000611007c0c */ /* 0x002fda000bf06270 */
[----:B0-23--:R-:W-:Y:S05]  /*00e0*/  @P0 BRA `(.L_x_1) ;  /* 0x0000000400300947 */ /* 0x00dfea0003800000 */
[----:B------:R-:W0:Y:S01]  /*00f0*/  I2F.U32.RP R6, R16 ;  /* 0x0000001000067306 */ /* 0x000e220000209000 */
[----:B------:R-:W-:Y:S01]  /*0100*/  IADD3 R0, PT, PT, R17, R16, RZ ;  /* 0x0000001011007210 */ /* 0x000fe20007ffe0ff */
[----:B------:R-:W-:Y:S01]  /*0110*/  BSSY.RECONVERGENT B1, `(.L_x_2) ;  /* 0x000002d000017945 */ /* 0x000fe20003800200 */
[----:B------:R-:W-:Y:S01]  /*0120*/  ISETP.NE.U32.AND P3, PT, R16, RZ, PT ;  /* 0x000000ff1000720c */ /* 0x000fe20003f65070 */
[----:B------:R-:W-:Y:S01]  /*0130*/  IMAD.MOV.U32 R13, RZ, RZ, R17 ;  /* 0x000000ffff0d7224 */ /* 0x000fe200078e0011 */
[C---:B------:R-:W-:Y:S02]  /*0140*/  ISETP.GE.U32.AND P1, PT, R0.reuse, UR6, PT ;  /* 0x0000000600007c0c */ /* 0x040fe4000bf26070 */
[----:B------:R-:W-:Y:S02]  /*0150*/  VIMNMX.U32 R5, PT, PT, R0, UR6, !PT ;  /* 0x0000000600057c48 */ /* 0x000fe4000ffe0000 */
[----:B------:R-:W-:-:S04]  /*0160*/  SEL R4, RZ, 0x1, P1 ;  /* 0x00000001ff047807 */ /* 0x000fc80000800000 */
[----:B------:R-:W-:Y:S01]  /*0170*/  IADD3 R5, PT, PT, R5, -R0, -R4 ;  /* 0x8000000005057210 */ /* 0x000fe20007ffe804 */
[----:B0-----:R-:W0:Y:S02]  /*0180*/  MUFU.RCP R6, R6 ;  /* 0x0000000600067308 */ /* 0x001e240000001000 */
[----:B0-----:R-:W-:-:S06]  /*0190*/  VIADD R2, R6, 0xffffffe ;  /* 0x0ffffffe06027836 */ /* 0x001fcc0000000000 */
[----:B------:R0:W1:Y:S02]  /*01a0*/  F2I.FTZ.U32.TRUNC.NTZ R3, R2 ;  /* 0x0000000200037305 */ /* 0x000064000021f000 */
[----:B0-----:R-:W-:Y:S02]  /*01b0*/  IMAD.MOV.U32 R2, RZ, RZ, RZ ;  /* 0x000000ffff027224 */ /* 0x001fe400078e00ff */
[----:B-1----:R-:W-:-:S04]  /*01c0*/  IMAD.MOV R7, RZ, RZ, -R3 ;  /* 0x000000ffff077224 */ /* 0x002fc800078e0a03 */
[----:B------:R-:W-:-:S04]  /*01d0*/  IMAD R7, R7, R16, RZ ;  /* 0x0000001007077224 */ /* 0x000fc800078e02ff */
[----:B------:R-:W-:-:S06]  /*01e0*/  IMAD.HI.U32 R6, R3, R7, R2 ;  /* 0x0000000703067227 */ /* 0x000fcc00078e0002 */
[----:B------:R-:W-:-:S04]  /*01f0*/  IMAD.HI.U32 R3, R6, R5, RZ ;  /* 0x0000000506037227 */ /* 0x000fc800078e00ff */
[----:B------:R-:W-:-:S04]  /*0200*/  IMAD.MOV R0, RZ, RZ, -R3 ;  /* 0x000000ffff007224 */ /* 0x000fc800078e0a03 */
[----:B------:R-:W-:-:S05]  /*0210*/  IMAD R5, R16, R0, R5 ;  /* 0x0000000010057224 */ /* 0x000fca00078e0205 */
[----:B------:R-:W-:-:S13]  /*0220*/  ISETP.GE.U32.AND P1, PT, R5, R16, PT ;  /* 0x000000100500720c */ /* 0x000fda0003f26070 */
[----:B------:R-:W-:Y:S01]  /*0230*/  @P1 IADD3 R5, PT, PT, R5, -R16, RZ ;  /* 0x8000001005051210 */ /* 0x000fe20007ffe0ff */
[----:B------:R-:W-:-:S03]  /*0240*/  @P1 VIADD R3, R3, 0x1 ;  /* 0x0000000103031836 */ /* 0x000fc60000000000 */
[----:B------:R-:W-:-:S13]  /*0250*/  ISETP.GE.U32.AND P2, PT, R5, R16, PT ;  /* 0x000000100500720c */ /* 0x000fda0003f46070 */
[----:B------:R-:W-:Y:S01]  /*0260*/  @P2 VIADD R3, R3, 0x1 ;  /* 0x0000000103032836 */ /* 0x000fe20000000000 */
[----:B------:R-:W-:-:S04]  /*0270*/  @!P3 LOP3.LUT R3, RZ, R16, RZ, 0x33, !PT ;  /* 0x00000010ff03b212 */ /* 0x000fc800078e33ff */
[----:B------:R-:W-:-:S04]  /*0280*/  IADD3 R3, PT, PT, R4, R3, RZ ;  /* 0x0000000304037210 */ /* 0x000fc80007ffe0ff */
[C---:B------:R-:W-:Y:S02]  /*0290*/  LOP3.LUT R0, R3.reuse, 0x3, RZ, 0xc0, !PT ;  /* 0x0000000303007812 */ /* 0x040fe400078ec0ff */
[----:B------:R-:W-:Y:S02]  /*02a0*/  ISETP.GE.U32.AND P2, PT, R3, 0x3, PT ;  /* 0x000000030300780c */ /* 0x000fe40003f46070 */
[----:B------:R-:W-:-:S13]  /*02b0*/  ISETP.NE.AND P1, PT, R0, 0x3, PT ;  /* 0x000000030000780c */ /* 0x000fda0003f25270 */
[----:B------:R-:W-:Y:S05]  /*02c0*/  @!P1 BRA `(.L_x_3) ;  /* 0x0000000000449947 */ /* 0x000fea0003800000 */
[----:B------:R-:W0:Y:S01]  /*02d0*/  S2R R7, SR_CgaCtaId ;  /* 0x0000000000077919 */ /* 0x000e220000008800 */
[----:B------:R-:W1:Y:S01]  /*02e0*/  LDC.64 R4, c[0x0][0x380] ;  /* 0x0000e000ff047b82 */ /* 0x000e620000000a00 */
[----:B------:R-:W-:Y:S01]  /*02f0*/  MOV R0, 0x400 ;  /* 0x0000040000007802 */ /* 0x000fe20000000f00 */
[----:B------:R-:W-:Y:S01]  /*0300*/  IMAD.MOV.U32 R13, RZ, RZ, R17 ;  /* 0x000000ffff0d7224 */ /* 0x000fe200078e0011 */
[----:B------:R-:W-:-:S03]  /*0310*/  IADD3 R3, PT, PT, R3, 0x1, RZ ;  /* 0x0000000103037810 */ /* 0x000fc60007ffe0ff */
[----:B------:R-:W-:-:S05]  /*0320*/  VIADD R0, R0, 0x10 ;  /* 0x0000001000007836 */ /* 0x000fca0000000000 */
[----:B0-----:R-:W-:Y:S01]  /*0330*/  LEA R6, R7, R0, 0x18 ;  /* 0x0000000007067211 */ /* 0x001fe200078ec0ff */
[----:B------:R-:W-:Y:S01]  /*0340*/  IMAD.MOV.U32 R7, RZ, RZ, RZ ;  /* 0x000000ffff077224 */ /* 0x000fe200078e00ff */
[----:B------:R-:W-:-:S07]  /*0350*/  LOP3.LUT R0, R3, 0x3, RZ, 0xc0, !PT ;  /* 0x0000000303007812 */ /* 0x000fce00078ec0ff */
.L_x_4:
[----:B01----:R-:W-:-:S06]  /*0360*/  IMAD.WIDE.U32 R2, R13, 0x4, R4 ;  /* 0x000000040d027825 */ /* 0x003fcc00078e0004 */
[----:B------:R-:W2:Y:S01]  /*0370*/  LDG.E.CONSTANT R2, desc[UR10][R2.64] ;  /* 0x0000000a02027981 */ /* 0x000ea2000c1e9900 */
[----:B------:R-:W-:Y:S01]  /*0380*/  LEA R9, R13, R6, 0x2 ;  /* 0x000000060d097211 */ /* 0x000fe200078e10ff */
[----:B------:R-:W-:Y:S02]  /*0390*/  VIADD R7, R7, 0x1 ;  /* 0x0000000107077836 */ /* 0x000fe40000000000 */
[----:B------:R-:W-:-:S03]  /*03a0*/  IMAD.IADD R13, R16, 0x1, R13 ;  /* 0x00000001100d7824 */ /* 0x000fc600078e020d */
[----:B------:R-:W-:Y:S01]  /*03b0*/  ISETP.NE.AND P1, PT, R7, R0, PT ;  /* 0x000000000700720c */ /* 0x000fe20003f25270 */
[----:B--2---:R0:W-:-:S12]  /*03c0*/  STS [R9], R2 ;  /* 0x0000000209007388 */ /* 0x0041d80000000800 */
[----:B------:R-:W-:Y:S05]  /*03d0*/  @P1 BRA `(.L_x_4) ;  /* 0xfffffffc00e01947 */ /* 0x000fea000383ffff */
.L_x_3:
[----:B------:R-:W-:Y:S05]  /*03e0*/  BSYNC.RECONVERGENT B1 ;  /* 0x0000000000017941 */ /* 0x000fea0003800200 */
.L_x_2:
[----:B------:R-:W-:Y:S05]  /*03f0*/  @!P2 BRA `(.L_x_1) ;  /* 0x00000000006ca947 */ /* 0x000fea0003800000 */
[----:B------:R-:W1:Y:S01]  /*0400*/  S2R R3, SR_CgaCtaId ;  /* 0x0000000000037919 */ /* 0x000e620000008800 */
[----:B0-----:R-:W0:Y:S01]  /*0410*/  LDC.64 R8, c[0x0][0x380] ;  /* 0x0000e000ff087b82 */ /* 0x001e220000000a00 */
[----:B------:R-:W-:-:S04]  /*0420*/  MOV R0, 0x400 ;  /* 0x0000040000007802 */ /* 0x000fc80000000f00 */
[----:B------:R-:W-:-:S04]  /*0430*/  IADD3 R0, PT, PT, R0, 0x10, RZ ;  /* 0x0000001000007810 */ /* 0x000fc80007ffe0ff */
[----:B-1----:R-:W-:-:S07]  /*0440*/  LEA R0, R3, R0, 0x18 ;  /* 0x0000000003007211 */ /* 0x002fce00078ec0ff */
.L_x_5:
[----:B------:R-:W-:Y:S02]  /*0450*/  IMAD.IADD R3, R16, 0x1, R13 ;  /* 0x0000000110037824 */ /* 0x000fe400078e020d */
[----:B01----:R-:W-:-:S04]  /*0460*/  IMAD.WIDE.U32 R10, R13, 0x4, R8 ;  /* 0x000000040d0a7825 */ /* 0x003fc800078e0008 */
[C---:B------:R-:W-:Y:S02]  /*0470*/  IMAD.IADD R5, R3.reuse, 0x1, R16 ;  /* 0x0000000103057824 */ /* 0x040fe400078e0210 */
[--C-:B------:R-:W-:Y:S01]  /*0480*/  IMAD.WIDE.U32 R2, R3, 0x4, R8.reuse ;  /* 0x0000000403027825 */ /* 0x100fe200078e0008 */
[----:B------:R-:W2:Y:S02]  /*0490*/  LDG.E.CONSTANT R10, desc[UR10][R10.64] ;  /* 0x0000000a0a0a7981 */ /* 0x000ea4000c1e9900 */
[C---:B------:R-:W-:Y:S01]  /*04a0*/  IADD3 R21, PT, PT, R5.reuse, R16, RZ ;  /* 0x0000001005157210 */ /* 0x040fe20007ffe0ff */
[--C-:B------:R-:W-:Y:S02]  /*04b0*/  IMAD.WIDE.U32 R4, R5, 0x4, R8.reuse ;  /* 0x0000000405047825 */ /* 0x100fe400078e0008 */
[----:B------:R-:W3:Y:S02]  /*04c0*/  LDG.E.CONSTANT R2, desc[UR10][R2.64] ;  /* 0x0000000a02027981 */ /* 0x000ee4000c1e9900 */
[----:B------:R-:W-:-:S02]  /*04d0*/  IMAD.WIDE.U32 R6, R21, 0x4, R8 ;  /* 0x0000000415067825 */ /* 0x000fc400078e0008 */
[----:B------:R-:W4:Y:S04]  /*04e0*/  LDG.E.CONSTANT R4, desc[UR10][R4.64] ;  /* 0x0000000a04047981 */ /* 0x000f28000c1e9900 */
[----:B------:R-:W5:Y:S01]  /*04f0*/  LDG.E.CONSTANT R6, desc[UR10][R6.64] ;  /* 0x0000000a06067981 */ /* 0x000f62000c1e9900 */
[----:B------:R-:W-:-:S04]  /*0500*/  IMAD R25, R13, 0x4, R0 ;  /* 0x000000040d197824 */ /* 0x000fc800078e0200 */
[----:B------:R-:W-:-:S05]  /*0510*/  IMAD R15, R16, 0x4, R25 ;  /* 0x00000004100f7824 */ /* 0x000fca00078e0219 */
[----:B------:R-:W-:-:S05]  /*0520*/  LEA R19, R16, R15, 0x2 ;  /* 0x0000000f10137211 */ /* 0x000fca00078e10ff */
[----:B------:R-:W-:Y:S02]  /*0530*/  IMAD R23, R16, 0x4, R19 ;  /* 0x0000000410177824 */ /* 0x000fe400078e0213 */
[----:B------:R-:W-:-:S05]  /*0540*/  IMAD.IADD R13, R21, 0x1, R16 ;  /* 0x00000001150d7824 */ /* 0x000fca00078e0210 */
[----:B------:R-:W-:Y:S01]  /*0550*/  ISETP.GE.AND P1, PT, R13, UR6, PT ;  /* 0x000000060d007c0c */ /* 0x000fe2000bf26270 */
[----:B--2---:R1:W-:Y:S04]  /*0560*/  STS [R25], R10 ;  /* 0x0000000a19007388 */ /* 0x0043e80000000800 */
[----:B---3--:R1:W-:Y:S04]  /*0570*/  STS [R15], R2 ;  /* 0x000000020f007388 */ /* 0x0083e80000000800 */
[----:B----4-:R1:W-:Y:S04]  /*0580*/  STS [R19], R4 ;  /* 0x0000000413007388 */ /* 0x0103e80000000800 */
[----:B-----5:R1:W-:Y:S01]  /*0590*/  STS [R23], R6 ;  /* 0x0000000617007388 */ /* 0x0203e20000000800 */
[----:B------:R-:W-:Y:S05]  /*05a0*/  @!P1 BRA `(.L_x_5) ;  /* 0xfffffffc00a89947 */ /* 0x000fea000383ffff */
.L_x_1:
[----:B------:R-:W-:Y:S05]  /*05b0*/  BSYNC.RECONVERGENT B0 ;  /* 0x0000000000007941 */ /* 0x000fea0003800200 */
.L_x_0:
[----:B------:R-:W2:Y:S01]  /*05c0*/  LDCU UR9, c[0x0][0x3b4] ;  /* 0x00007680ff0977ac */ /* 0x000ea20008000800 */
[----:B------:R-:W3:Y:S01]  /*05d0*/  S2UR UR8, SR_CgaCtaId ;  /* 0x00000000000879c3 */ /* 0x000ee20000008800 */
[----:B------:R-:W-:Y:S01]  /*05e0*/  BSSY.RECONVERGENT B0, `(.L_x_6) ;  /* 0x000003c000007945 */ /* 0x000fe20003800200 */
[----:B------:R-:W-:Y:S02]  /*05f0*/  UMOV UR7, 0x400 ;  /* 0x0000040000077882 */ /* 0x000fe40000000000 */
[----:B------:R-:W-:Y:S01]  /*0600*/  UIADD3 UR4, UPT, UPT, UR7, 0x10, URZ ;  /* 0x0000001007047890 */ /* 0x000fe2000fffe0ff */
[----:B--2---:R-:W-:-:S03]  /*0610*/  ISETP.GE.AND P1, PT, R17, UR9, PT ;  /* 0x0000000911007c0c */ /* 0x004fc6000bf26270 */
[----:B---3--:R-:W-:-:S04]  /*0620*/  ULEA UR4, UR8, UR4, 0x18 ;  /* 0x0000000408047291 */ /* 0x008fc8000f8ec0ff */
[----:B------:R-:W-:-:S06]  /*0630*/  ULEA UR5, UR6, UR4, 0x2 ;  /* 0x0000000406057291 */ /* 0x000fcc000f8e10ff */
[----:B------:R-:W-:Y:S06]  /*0640*/  @P1 BRA `(.L_x_7) ;  /* 0x0000000000d41947 */ /* 0x000fec0003800000 */
[----:B-1----:R-:W1:Y:S01]  /*0650*/  I2F.U32.RP R6, R16 ;  /* 0x0000001000067306 */ /* 0x002e620000209000 */
[----:B------:R-:W-:Y:S01]  /*0660*/  IMAD.IADD R4, R17, 0x1, R16 ;  /* 0x0000000111047824 */ /* 0x000fe200078e0210 */
[----:B------:R-:W-:Y:S01]  /*0670*/  ISETP.NE.U32.AND P3, PT, R16, RZ, PT ;  /* 0x000000ff1000720c */ /* 0x000fe20003f65070 */
[----:B------:R-:W-:Y:S03]  /*0680*/  BSSY.RECONVERGENT B1, `(.L_x_8) ;  /* 0x0000025000017945 */ /* 0x000fe60003800200 */
[C---:B------:R-:W-:Y:S02]  /*0690*/  ISETP.GE.U32.AND P1, PT, R4.reuse, UR9, PT ;  /* 0x0000000904007c0c */ /* 0x040fe4000bf26070 */
[----:B------:R-:W-:Y:S02]  /*06a0*/  VIMNMX.U32 R0, PT, PT, R4, UR9, !PT ;  /* 0x0000000904007c48 */ /* 0x000fe4000ffe0000 */
[----:B------:R-:W-:Y:S01]  /*06b0*/  SEL R5, RZ, 0x1, P1 ;  /* 0x00000001ff057807 */ /* 0x000fe20000800000 */
[----:B-1----:R-:W0:Y:S02]  /*06c0*/  MUFU.RCP R6, R6 ;  /* 0x0000000600067308 */ /* 0x002e240000001000 */
[----:B0-----:R-:W-:-:S06]  /*06d0*/  IADD3 R2, PT, PT, R6, 0xffffffe, RZ ;  /* 0x0ffffffe06027810 */ /* 0x001fcc0007ffe0ff */
[----:B------:R0:W1:Y:S02]  /*06e0*/  F2I.FTZ.U32.TRUNC.NTZ R3, R2 ;  /* 0x0000000200037305 */ /* 0x000064000021f000 */
[----:B0-----:R-:W-:Y:S02]  /*06f0*/  HFMA2 R2, -RZ, RZ, 0, 0 ;  /* 0x00000000ff027431 */ /* 0x001fe400000001ff */
[----:B-1----:R-:W-:-:S04]  /*0700*/  IMAD.MOV R7, RZ, RZ, -R3 ;  /* 0x000000ffff077224 */ /* 0x002fc800078e0a03 */
[----:B------:R-:W-:-:S04]  /*0710*/  IMAD R7, R7, R16, RZ ;  /* 0x0000001007077224 */ /* 0x000fc800078e02ff */
[----:B------:R-:W-:Y:S01]  /*0720*/  IMAD.HI.U32 R6, R3, R7, R2 ;  /* 0x0000000703067227 */ /* 0x000fe200078e0002 */
[----:B------:R-:W-:-:S05]  /*0730*/  IADD3 R3, PT, PT, R0, -R4, -R5 ;  /* 0x8000000400037210 */ /* 0x000fca0007ffe805 */
[----:B------:R-:W-:-:S04]  /*0740*/  IMAD.HI.U32 R0, R6, R3, RZ ;  /* 0x0000000306007227 */ /* 0x000fc800078e00ff */
[----:B------:R-:W-:-:S04]  /*0750*/  IMAD.MOV R2, RZ, RZ, -R0 ;  /* 0x000000ffff027224 */ /* 0x000fc800078e0a00 */
[----:B------:R-:W-:-:S05]  /*0760*/  IMAD R3, R16, R2, R3 ;  /* 0x0000000210037224 */ /* 0x000fca00078e0203 */
[----:B------:R-:W-:-:S13]  /*0770*/  ISETP.GE.U32.AND P1, PT, R3, R16, PT ;  /* 0x000000100300720c */ /* 0x000fda0003f26070 */
[----:B------:R-:W-:Y:S01]  /*0780*/  @P1 IMAD.IADD R3, R3, 0x1, -R16 ;  /* 0x0000000103031824 */ /* 0x000fe200078e0a10 */
[----:B------:R-:W-:-:S04]  /*0790*/  @P1 IADD3 R0, PT, PT, R0, 0x1, RZ ;  /* 0x0000000100001810 */ /* 0x000fc80007ffe0ff */
[----:B------:R-:W-:Y:S02]  /*07a0*/  ISETP.GE.U32.AND P2, PT, R3, R16, PT ;  /* 0x000000100300720c */ /* 0x000fe40003f46070 */
[----:B------:R-:W-:-:S11]  /*07b0*/  MOV R3, R17 ;  /* 0x0000001100037202 */ /* 0x000fd60000000f00 */
[----:B------:R-:W-:Y:S01]  /*07c0*/  @P2 VIADD R0, R0, 0x1 ;  /* 0x0000000100002836 */ /* 0x000fe20000000000 */
[----:B------:R-:W-:-:S05]  /*07d0*/  @!P3 LOP3.LUT R0, RZ, R16, RZ, 0x33, !PT ;  /* 0x00000010ff00b212 */ /* 0x000fca00078e33ff */
[----:B------:R-:W-:-:S05]  /*07e0*/  IMAD.IADD R0, R5, 0x1, R0 ;  /* 0x0000000105007824 */ /* 0x000fca00078e0200 */
[C---:B------:R-:W-:Y:S02]  /*07f0*/  LOP3.LUT R2, R0.reuse, 0x3, RZ, 0xc0, !PT ;  /* 0x0000000300027812 */ /* 0x040fe400078ec0ff */
[----:B------:R-:W-:Y:S02]  /*0800*/  ISETP.GE.U32.AND P2, PT, R0, 0x3, PT ;  /* 0x000000030000780c */ /* 0x000fe40003f46070 */
[----:B------:R-:W-:-:S13]  /*0810*/  ISETP.NE.AND P1, PT, R2, 0x3, PT ;  /* 0x000000030200780c */ /* 0x000fda0003f25270 */
[----:B------:R-:W-:Y:S05]  /*0820*/  @!P1 BRA `(.L_x_9) ;  /* 0x0000000000289947 */ /* 0x000fea0003800000 */
[----:B------:R-:W-:Y:S01]  /*0830*/  VIADD R0, R0, 0x1 ;  /* 0x0000000100007836 */ /* 0x000fe20000000000 */
[----:B------:R-:W-:Y:S01]  /*0840*/  MOV R3, R17 ;  /* 0x0000001100037202 */ /* 0x000fe20000000f00 */
[----:B------:R-:W-:-:S03]  /*0850*/  IMAD.MOV.U32 R5, RZ, RZ, RZ ;  /* 0x000000ffff057224 */ /* 0x000fc600078e00ff */
[----:B------:R-:W-:-:S07]  /*0860*/  LOP3.LUT R0, R0, 0x3, RZ, 0xc0, !PT ;  /* 0x0000000300007812 */ /* 0x000fce00078ec0ff */
.L_x_10:
[----:B------:R-:W-:Y:S01]  /*0870*/  LEA R2, R3, UR5, 0x2 ;  /* 0x0000000503027c11 */ /* 0x000fe2000f8e10ff */
[----:B------:R-:W-:Y:S02]  /*0880*/  VIADD R5, R5, 0x1 ;  /* 0x0000000105057836 */ /* 0x000fe40000000000 */
[----:B------:R-:W-:Y:S02]  /*0890*/  IMAD.IADD R3, R16, 0x1, R3 ;  /* 0x0000000110037824 */ /* 0x000fe400078e0203 */
[----:B------:R0:W-:Y:S01]  /*08a0*/  STS [R2], RZ ;  /* 0x000000ff02007388 */ /* 0x0001e20000000800 */
[----:B------:R-:W-:-:S13]  /*08b0*/  ISETP.NE.AND P1, PT, R5, R0, PT ;  /* 0x000000000500720c */ /* 0x000fda0003f25270 */
[----:B0-----:R-:W-:Y:S05]  /*08c0*/  @P1 BRA `(.L_x_10) ;  /* 0xfffffffc00e81947 */ /* 0x001fea000383ffff */
.L_x_9:
[----:B------:R-:W-:Y:S05]  /*08d0*/  BSYNC.RECONVERGENT B1 ;  /* 0x0000000000017941 */ /* 0x000fea0003800200 */
.L_x_8:
[----:B------:R-:W-:Y:S05]  /*08e0*/  @!P2 BRA `(.L_x_7) ;  /* 0x00000000002ca947 */ /* 0x000fea0003800000 */
.L_x_11:
[----:B--2---:R-:W-:Y:S02]  /*08f0*/  LEA R9, R3, UR5, 0x2 ;  /* 0x0000000503097c11 */ /* 0x004fe4000f8e10ff */
[C---:B------:R-:W-:Y:S02]  /*0900*/  LEA R3, R16.reuse, R3, 0x2 ;  /* 0x0000000310037211 */ /* 0x040fe400078e10ff */
[----:B------:R-:W-:Y:S01]  /*0910*/  LEA R5, R16, R9, 0x2 ;  /* 0x0000000910057211 */ /* 0x000fe200078e10ff */
[----:B------:R2:W-:Y:S01]  /*0920*/  STS [R9], RZ ;  /* 0x000000ff09007388 */ /* 0x0005e20000000800 */
[----:B------:R-:W-:-:S03]  /*0930*/  ISETP.GE.AND P1, PT, R3, UR9, PT ;  /* 0x0000000903007c0c */ /* 0x000fc6000bf26270 */
[C---:B------:R-:W-:Y:S01]  /*0940*/  IMAD R7, R16.reuse, 0x4, R5 ;  /* 0x0000000410077824 */ /* 0x040fe200078e0205 */
[----:B------:R2:W-:Y:S03]  /*0950*/  STS [R5], RZ ;  /* 0x000000ff05007388 */ /* 0x0005e60000000800 */
[----:B------:R-:W-:Y:S01]  /*0960*/  IMAD R0, R16, 0x4, R7 ;  /* 0x0000000410007824 */ /* 0x000fe200078e0207 */
[----:B------:R2:W-:Y:S04]  /*0970*/  STS [R7], RZ ;  /* 0x000000ff07007388 */ /* 0x0005e80000000800 */
[----:B------:R2:W-:Y:S01]  /*0980*/  STS [R0], RZ ;  /* 0x000000ff00007388 */ /* 0x0005e20000000800 */
[----:B------:R-:W-:Y:S05]  /*0990*/  @!P1 BRA `(.L_x_11) ;  /* 0xfffffffc00d49947 */ /* 0x000fea000383ffff */
.L_x_7:
[----:B------:R-:W-:Y:S05]  /*09a0*/  BSYNC.RECONVERGENT B0 ;  /* 0x0000000000007941 */ /* 0x000fea0003800200 */
.L_x_6:
[----:B------:R-:W-:Y:S01]  /*09b0*/  ULEA UR12, UR9, UR5, 0x2 ;  /* 0x00000005090c7291 */ /* 0x000fe2000f8e10ff */
[----:B------:R-:W-:Y:S04]  /*09c0*/  BSSY.RECONVERGENT B0, `(.L_x_12) ;  /* 0x0000037000007945 */ /* 0x000fe80003800200 */
[----:B------:R-:W-:Y:S07]  /*09d0*/  @P0 BRA `(.L_x_13) ;  /* 0x0000000000d40947 */ /* 0x000fee0003800000 */
[----:B-1----:R-:W1:Y:S01]  /*09e0*/  I2F.U32.RP R6, R16 ;  /* 0x0000001000067306 */ /* 0x002e620000209000 */
[----:B--2---:R-:W-:Y:S01]  /*09f0*/  IADD3 R0, PT, PT, R17, R16, RZ ;  /* 0x0000001011007210 */ /* 0x004fe20007ffe0ff */
[----:B------:R-:W-:Y:S01]  /*0a00*/  BSSY.RECONVERGENT B1, `(.L_x_14) ;  /* 0x0000026000017945 */ /* 0x000fe20003800200 */
[----:B------:R-:W-:Y:S02]  /*0a10*/  ISETP.NE.U32.AND P2, PT, R16, RZ, PT ;  /* 0x000000ff1000720c */ /* 0x000fe40003f45070 */
[C---:B------:R-:W-:Y:S02]  /*0a20*/  ISETP.GE.U32.AND P0, PT, R0.reuse, UR6, PT ;  /* 0x0000000600007c0c */ /* 0x040fe4000bf06070 */
[----:B------:R-:W-:Y:S02]  /*0a30*/  VIMNMX.U32 R5, PT, PT, R0, UR6, !PT ;  /* 0x0000000600057c48 */ /* 0x000fe4000ffe0000 */
[----:B------:R-:W-:-:S04]  /*0a40*/  SEL R4, RZ, 0x1, P0 ;  /* 0x00000001ff047807 */ /* 0x000fc80000000000 */
[----:B------:R-:W-:Y:S01]  /*0a50*/  IADD3 R5, PT, PT, R5, -R0, -R4 ;  /* 0x8000000005057210 */ /* 0x000fe20007ffe804 */
[----:B-1----:R-:W0:Y:S02]  /*0a60*/  MUFU.RCP R6, R6 ;  /* 0x0000000600067308 */ /* 0x002e240000001000 */
        /* <DEDUP_REMOVED lines=15> */
[----:B------:R-:W-:Y:S01]  /*0b60*/  IADD3 R4, PT, PT, R4, R3, RZ ;  /* 0x0000000304047210 */ /* 0x000fe20007ffe0ff */
[----:B------:R-:W-:-:S03]  /*0b70*/  IMAD.MOV.U32 R3, RZ, RZ, R17 ;  /* 0x000000ffff037224 */ /* 0x000fc600078e0011 */
[C---:B------:R-:W-:Y:S02]  /*0b80*/  LOP3.LUT R0, R4.reuse, 0x3, RZ, 0xc0, !PT ;  /* 0x0000000304007812 */ /* 0x040fe400078ec0ff */
[----:B------:R-:W-:Y:S02]  /*0b90*/  ISETP.GE.U32.AND P1, PT, R4, 0x3, PT ;  /* 0x000000030400780c */ /* 0x000fe40003f26070 */
[----:B------:R-:W-:-:S13]  /*0ba0*/  ISETP.NE.AND P0, PT, R0, 0x3, PT ;  /* 0x000000030000780c */ /* 0x000fda0003f05270 */
[----:B------:R-:W-:Y:S05]  /*0bb0*/  @!P0 BRA `(.L_x_15) ;  /* 0x0000000000288947 */ /* 0x000fea0003800000 */
[----:B------:R-:W-:Y:S02]  /*0bc0*/  VIADD R4, R4, 0x1 ;  /* 0x0000000104047836 */ /* 0x000fe40000000000 */
[----:B------:R-:W-:Y:S02]  /*0bd0*/  HFMA2 R0, -RZ, RZ, 0, 0 ;  /* 0x00000000ff007431 */ /* 0x000fe400000001ff */
[----:B------:R-:W-:Y:S01]  /*0be0*/  IMAD.MOV.U32 R3, RZ, RZ, R17 ;  /* 0x000000ffff037224 */ /* 0x000fe200078e0011 */
[----:B------:R-:W-:-:S07]  /*0bf0*/  LOP3.LUT R5, R4, 0x3, RZ, 0xc0, !PT ;  /* 0x0000000304057812 */ /* 0x000fce00078ec0ff */
.L_x_16:
[----:B------:R-:W-:Y:S01]  /*0c00*/  LEA R2, R3, UR12, 0x2 ;  /* 0x0000000c03027c11 */ /* 0x000fe2000f8e10ff */
[----:B------:R-:W-:Y:S01]  /*0c10*/  VIADD R0, R0, 0x1 ;  /* 0x0000000100007836 */ /* 0x000fe20000000000 */
[----:B------:R-:W-:-:S03]  /*0c20*/  IADD3 R3, PT, PT, R16, R3, RZ ;  /* 0x0000000310037210 */ /* 0x000fc60007ffe0ff */
[----:B------:R0:W-:Y:S01]  /*0c30*/  STS [R2], RZ ;  /* 0x000000ff02007388 */ /* 0x0001e20000000800 */
[----:B------:R-:W-:-:S13]  /*0c40*/  ISETP.NE.AND P0, PT, R0, R5, PT ;  /* 0x000000050000720c */ /* 0x000fda0003f05270 */
[----:B0-----:R-:W-:Y:S05]  /*0c50*/  @P0 BRA `(.L_x_16) ;  /* 0xfffffffc00e80947 */ /* 0x001fea000383ffff */
.L_x_15:
[----:B------:R-:W-:Y:S05]  /*0c60*/  BSYNC.RECONVERGENT B1 ;  /* 0x0000000000017941 */ /* 0x000fea0003800200 */
.L_x_14:
[----:B------:R-:W-:Y:S05]  /*0c70*/  @!P1 BRA `(.L_x_13) ;  /* 0x00000000002c9947 */ /* 0x000fea0003800000 */
.L_x_17:
[----:B---3--:R-:W-:Y:S01]  /*0c80*/  LEA R9, R3, UR12, 0x2 ;  /* 0x0000000c03097c11 */ /* 0x008fe2000f8e10ff */
[----:B------:R-:W-:-:S04]  /*0c90*/  IMAD R3, R16, 0x4, R3 ;  /* 0x0000000410037824 */ /* 0x000fc800078e0203 */
[C---:B------:R-:W-:Y:S01]  /*0ca0*/  IMAD R5, R16.reuse, 0x4, R9 ;  /* 0x0000000410057824 */ /* 0x040fe200078e0209 */
[----:B------:R3:W-:Y:S01]  /*0cb0*/  STS [R9], RZ ;  /* 0x000000ff09007388 */ /* 0x0007e20000000800 */
[----:B------:R-:W-:Y:S02]  /*0cc0*/  ISETP.GE.AND P0, PT, R3, UR6, PT ;  /* 0x0000000603007c0c */ /* 0x000fe4000bf06270 */
[C---:B------:R-:W-:Y:S01]  /*0cd0*/  IMAD R7, R16.reuse, 0x4, R5 ;  /* 0x0000000410077824 */ /* 0x040fe200078e0205 */
[----:B------:R3:W-:Y:S04]  /*0ce0*/  STS [R5], RZ ;  /* 0x000000ff05007388 */ /* 0x0007e80000000800 */
[----:B------:R-:W-:Y:S01]  /*0cf0*/  LEA R0, R16, R7, 0x2 ;  /* 0x0000000710007211 */ /* 0x000fe200078e10ff */
[----:B------:R3:W-:Y:S04]  /*0d00*/  STS [R7], RZ ;  /* 0x000000ff07007388 */ /* 0x0007e80000000800 */
[----:B------:R3:W-:Y:S01]  /*0d10*/  STS [R0], RZ ;  /* 0x000000ff00007388 */ /* 0x0007e20000000800 */
[----:B------:R-:W-:Y:S05]  /*0d20*/  @!P0 BRA `(.L_x_17) ;  /* 0xfffffffc00d48947 */ /* 0x000fea000383ffff */
.L_x_13:
[----:B------:R-:W-:Y:S05]  /*0d30*/  BSYNC.RECONVERGENT B0 ;  /* 0x0000000000007941 */ /* 0x000fea0003800200 */
.L_x_12:
[----:B------:R-:W4:Y:S02]  /*0d40*/  LDCU UR4, c[0x0][0x3c4] ;  /* 0x00007880ff0477ac */ /* 0x000f240008000800 */
[----:B----4-:R-:W-:Y:S01]  /*0d50*/  UISETP.GE.AND UP0, UPT, UR4, 0x1, UPT ;  /* 0x000000010400788c */ /* 0x010fe2000bf06270 */
[----:B------:R-:W-:Y:S08]  /*0d60*/  BAR.SYNC.DEFER_BLOCKING 0x0 ;  /* 0x0000000000007b1d */ /* 0x000ff00000010000 */
[----:B------:R-:W-:Y:S05]  /*0d70*/  BRA.U !UP0, `(.L_x_18) ;  /* 0x0000005d08a87547 */ /* 0x000fea000b800000 */
[----:B--23--:R-:W2:Y:S01]  /*0d80*/  I2F.U32.RP R5, R16 ;  /* 0x0000001000057306 */ /* 0x00cea20000209000 */
[----:B------:R-:W3:Y:S01]  /*0d90*/  LDCU.64 UR6, c[0x0][0x3b8] ;  /* 0x00007700ff0677ac */ /* 0x000ee20008000a00 */
[C---:B-1----:R-:W-:Y:S01]  /*0da0*/  IMAD.IADD R15, R17.reuse, 0x1, R16 ;  /* 0x00000001110f7824 */ /* 0x042fe200078e0210 */
[----:B------:R-:W1:Y:S01]  /*0db0*/  LDC.64 R18, c[0x0][0x388] ;  /* 0x0000e200ff127b82 */ /* 0x000e620000000a00 */
[----:B------:R-:W-:Y:S01]  /*0dc0*/  LEA R12, R17, UR5, 0x2 ;  /* 0x00000005110c7c11 */ /* 0x000fe2000f8e10ff */
[----:B------:R-:W-:Y:S01]  /*0dd0*/  IMAD.MOV.U32 R10, RZ, RZ, 0x3f800000 ;  /* 0x3f800000ff0a7424 */ /* 0x000fe200078e00ff */
[----:B------:R-:W-:Y:S01]  /*0de0*/  I2FP.F32.S32 R11, UR9 ;  /* 0x00000009000b7c45 */ /* 0x000fe20008201400 */
[----:B------:R-:W-:Y:S02]  /*0df0*/  UIADD3 UR16, UPT, UPT, UR9, -0x1, URZ ;  /* 0xffffffff09107890 */ /* 0x000fe4000fffe0ff */
[C---:B------:R-:W-:Y:S01]  /*0e00*/  ISETP.GE.AND P0, PT, R15.reuse, UR9, PT ;  /* 0x000000090f007c0c */ /* 0x040fe2000bf06270 */
[----:B0-----:R-:W-:Y:S01]  /*0e10*/  IMAD R9, R16, 0x4, R12 ;  /* 0x0000000410097824 */ /* 0x001fe200078e020c */
[C---:B------:R-:W-:Y:S01]  /*0e20*/  VIMNMX R0, PT, PT, R15.reuse, UR9, !PT ;  /* 0x000000090f007c48 */ /* 0x040fe2000ffe0100 */
[----:B------:R-:W0:Y:S01]  /*0e30*/  LDC.64 R20, c[0x0][0x398] ;  /* 0x0000e600ff147b82 */ /* 0x000e220000000a00 */
[----:B------:R-:W-:Y:S01]  /*0e40*/  SEL R14, RZ, 0x1, P0 ;  /* 0x00000001ff0e7807 */ /* 0x000fe20000000000 */
[----:B------:R-:W-:Y:S01]  /*0e50*/  ULOP3.LUT UR17, UR9, 0xf, URZ, 0xc0, !UPT ;  /* 0x0000000f09117892 */ /* 0x000fe2000f8ec0ff */
[----:B------:R-:W-:Y:S01]  /*0e60*/  IADD3 R8, PT, PT, R15, R16, RZ ;  /* 0x000000100f087210 */ /* 0x000fe20007ffe0ff */
[----:B--2---:R-:W2:Y:S01]  /*0e70*/  MUFU.RCP R5, R5 ;  /* 0x0000000500057308 */ /* 0x004ea20000001000 */
[----:B------:R-:W-:-:S02]  /*0e80*/  ULOP3.LUT UR18, UR9, 0x7, URZ, 0xc0, !UPT ;  /* 0x0000000709127892 */ /* 0x000fc4000f8ec0ff */
[----:B------:R-:W-:Y:S01]  /*0e90*/  ULOP3.LUT UR19, UR9, 0x3, URZ, 0xc0, !UPT ;  /* 0x0000000309137892 */ /* 0x000fe2000f8ec0ff */
[C---:B---3--:R-:W-:Y:S01]  /*0ea0*/  ISETP.GE.AND P1, PT, R15.reuse, UR6, PT ;  /* 0x000000060f007c0c */ /* 0x048fe2000bf26270 */
[----:B------:R-:W3:Y:S01]  /*0eb0*/  LDC.64 R22, c[0x0][0x3a0] ;  /* 0x0000e800ff167b82 */ /* 0x000ee20000000a00 */
[----:B------:R-:W-:Y:S01]  /*0ec0*/  VIMNMX R4, PT, PT, R15, UR6, !PT ;  /* 0x000000060f047c48 */ /* 0x000fe2000ffe0100 */
[----:B------:R-:W-:Y:S01]  /*0ed0*/  ULOP3.LUT UR14, UR7, 0x7, URZ, 0xc0, !UPT ;  /* 0x00000007070e7892 */ /* 0x000fe2000f8ec0ff */
[----:B------:R-:W-:Y:S01]  /*0ee0*/  SEL R13, RZ, 0x1, P1 ;  /* 0x00000001ff0d7807 */ /* 0x000fe20000800000 */
[----:B------:R-:W-:Y:S02]  /*0ef0*/  ULOP3.LUT UR15, UR7, 0x7ffffff0, URZ, 0xc0, !UPT ;  /* 0x7ffffff0070f7892 */ /* 0x000fe4000f8ec0ff */
[----:B------:R-:W-:Y:S01]  /*0f00*/  ULOP3.LUT UR13, UR7, 0xf, URZ, 0xc0, !UPT ;  /* 0x0000000f070d7892 */ /* 0x000fe2000f8ec0ff */
[----:B-1----:R-:W-:Y:S01]  /*0f10*/  IMAD.WIDE.U32 R18, R17, 0x4, R18 ;  /* 0x0000000411127825 */ /* 0x002fe200078e0012 */
[----:B------:R-:W-:-:S02]  /*0f20*/  ULOP3.LUT UR6, UR7, 0x3, URZ, 0xc0, !UPT ;  /* 0x0000000307067892 */ /* 0x000fc4000f8ec0ff */
[----:B------:R-:W-:Y:S01]  /*0f30*/  ULOP3.LUT UR20, UR9, 0x7ffffff0, URZ, 0xc0, !UPT ;  /* 0x7ffffff009147892 */ /* 0x000fe2000f8ec0ff */
[----:B--2---:R-:W-:Y:S01]  /*0f40*/  VIADD R2, R5, 0xffffffe ;  /* 0x0ffffffe05027836 */ /* 0x004fe20000000000 */
[----:B------:R-:W-:Y:S01]  /*0f50*/  ULOP3.LUT UR21, UR9, 0x7ffffffc, URZ, 0xc0, !UPT ;  /* 0x7ffffffc09157892 */ /* 0x000fe2000f8ec0ff */
[----:B------:R-:W-:Y:S01]  /*0f60*/  IMAD.WIDE R24, R16, 0x4, R18 ;  /* 0x0000000410187825 */ /* 0x000fe200078e0212 */
[----:B------:R-:W-:Y:S01]  /*0f70*/  UIADD3 UR22, UPT, UPT, UR14, -0x1, URZ ;  /* 0xffffffff0e167890 */ /* 0x000fe2000fffe0ff */
[----:B------:R1:W2:Y:S01]  /*0f80*/  F2I.FTZ.U32.TRUNC.NTZ R3, R2 ;  /* 0x0000000200037305 */ /* 0x0002a2000021f000 */
[----:B------:R-:W-:Y:S01]  /*0f90*/  UIADD3 UR23, UPT, UPT, -UR15, URZ, URZ ;  /* 0x000000ff0f177290 */ /* 0x000fe2000fffe1ff */
[----:B0-----:R-:W-:Y:S01]  /*0fa0*/  IMAD.WIDE.U32 R20, R17, 0x4, R20 ;  /* 0x0000000411147825 */ /* 0x001fe200078e0014 */
[----:B------:R-:W-:-:S03]  /*0fb0*/  UMOV UR4, URZ ;  /* 0x000000ff00047c82 */ /* 0x000fc60008000000 */
[----:B------:R-:W-:-:S04]  /*0fc0*/  IMAD.WIDE R30, R16, 0x4, R24 ;  /* 0x00000004101e7825 */ /* 0x000fc800078e0218 */
[----:B-1----:R-:W-:Y:S02]  /*0fd0*/  IMAD.MOV.U32 R2, RZ, RZ, RZ ;  /* 0x000000ffff027224 */ /* 0x002fe400078e00ff */
[----:B---3--:R-:W-:Y:S01]  /*0fe0*/  IMAD.WIDE.U32 R22, R17, 0x4, R22 ;  /* 0x0000000411167825 */ /* 0x008fe200078e0016 */
[----:B--2---:R-:W-:-:S03]  /*0ff0*/  IADD3 R7, PT, PT, RZ, -R3, RZ ;  /* 0x80000003ff077210 */ /* 0x004fc60007ffe0ff */
[----:B------:R-:W-:-:S04]  /*1000*/  IMAD.WIDE R26, R16, 0x4, R20 ;  /* 0x00000004101a7825 */ /* 0x000fc800078e0214 */
[----:B------:R-:W-:Y:S02]  /*1010*/  IMAD R5, R7, R16, RZ ;  /* 0x0000001007057224 */ /* 0x000fe400078e02ff */
[----:B------:R-:W-:-:S04]  /*1020*/  IMAD.WIDE R28, R16, 0x4, R22 ;  /* 0x00000004101c7825 */ /* 0x000fc800078e0216 */
[----:B------:R-:W-:Y:S01]  /*1030*/  IMAD.HI.U32 R2, R3, R5, R2 ;  /* 0x0000000503027227 */ /* 0x000fe200078e0002 */
[-C--:B------:R-:W-:Y:S02]  /*1040*/  IADD3 R3, PT, PT, R0, -R15.reuse, -R14 ;  /* 0x8000000f00037210 */ /* 0x080fe40007ffe80e */
[----:B------:R-:W-:Y:S01]  /*1050*/  IADD3 R5, PT, PT, R4, -R15, -R13 ;  /* 0x8000000f04057210 */ /* 0x000fe20007ffe80d */
[----:B------:R-:W-:Y:S02]  /*1060*/  IMAD R7, R16, 0x4, R9 ;  /* 0x0000000410077824 */ /* 0x000fe400078e0209 */
[----:B------:R-:W-:-:S04]  /*1070*/  IMAD.HI.U32 R0, R2, R3, RZ ;  /* 0x0000000302007227 */ /* 0x000fc800078e00ff */
[----:B------:R-:W-:Y:S01]  /*1080*/  IMAD.HI.U32 R2, R2, R5, RZ ;  /* 0x0000000502027227 */ /* 0x000fe200078e00ff */
[----:B------:R-:W-:-:S03]  /*1090*/  IADD3 R4, PT, PT, -R0, RZ, RZ ;  /* 0x000000ff00047210 */ /* 0x000fc60007ffe1ff */
[----:B------:R-:W-:Y:S02]  /*10a0*/  IMAD.MOV R6, RZ, RZ, -R2 ;  /* 0x000000ffff067224 */ /* 0x000fe400078e0a02 */
[C---:B------:R-:W-:Y:S02]  /*10b0*/  IMAD R3, R16.reuse, R4, R3 ;  /* 0x0000000410037224 */ /* 0x040fe400078e0203 */
[----:B------:R-:W-:Y:S02]  /*10c0*/  IMAD R5, R16, R6, R5 ;  /* 0x0000000610057224 */ /* 0x000fe400078e0205 */
[----:B------:R-:W-:Y:S01]  /*10d0*/  IMAD.IADD R6, R8, 0x1, R16 ;  /* 0x0000000108067824 */ /* 0x000fe200078e0210 */
[-C--:B------:R-:W-:Y:S01]  /*10e0*/  ISETP.GE.U32.AND P0, PT, R3, R16.reuse, PT ;  /* 0x000000100300720c */ /* 0x080fe20003f06070 */
[----:B------:R-:W-:Y:S01]  /*10f0*/  IMAD.WIDE R32, R16, 0x4, R26 ;  /* 0x0000000410207825 */ /* 0x000fe200078e021a */
[----:B------:R-:W-:-:S03]  /*1100*/  ISETP.GE.U32.AND P2, PT, R5, R16, PT ;  /* 0x000000100500720c */ /* 0x000fc60003f46070 */
[----:B------:R-:W-:-:S08]  /*1110*/  IMAD.WIDE R34, R16, 0x4, R28 ;  /* 0x0000000410227825 */ /* 0x000fd000078e021c */
[----:B------:R-:W-:Y:S02]  /*1120*/  @P0 IMAD.IADD R3, R3, 0x1, -R16 ;  /* 0x0000000103030824 */ /* 0x000fe400078e0a10 */
[-C--:B------:R-:W-:Y:S01]  /*1130*/  @P2 IADD3 R5, PT, PT, R5, -R16.reuse, RZ ;  /* 0x8000001005052210 */ /* 0x080fe20007ffe0ff */
[----:B------:R-:W-:Y:S01]  /*1140*/  @P0 VIADD R0, R0, 0x1 ;  /* 0x0000000100000836 */ /* 0x000fe20000000000 */
[----:B------:R-:W-:Y:S01]  /*1150*/  ISETP.NE.U32.AND P0, PT, R16, RZ, PT ;  /* 0x000000ff1000720c */ /* 0x000fe20003f05070 */
[----:B------:R-:W-:Y:S01]  /*1160*/  @P2 VIADD R2, R2, 0x1 ;  /* 0x0000000102022836 */ /* 0x000fe20000000000 */
[-C--:B------:R-:W-:Y:S02]  /*1170*/  ISETP.GE.U32.AND P1, PT, R3, R16.reuse, PT ;  /* 0x000000100300720c */ /* 0x080fe40003f26070 */
[-C--:B------:R-:W-:Y:S02]  /*1180*/  ISETP.GE.U32.AND P3, PT, R5, R16.reuse, PT ;  /* 0x000000100500720c */ /* 0x080fe40003f66070 */
[----:B------:R-:W-:-:S09]  /*1190*/  LOP3.LUT R5, RZ, R16, RZ, 0x33, !PT ;  /* 0x00000010ff057212 */ /* 0x000fd200078e33ff */
[----:B------:R-:W-:Y:S02]  /*11a0*/  @P1 IADD3 R0, PT, PT, R0, 0x1, RZ ;  /* 0x0000000100001810 */ /* 0x000fe40007ffe0ff */
[----:B------:R-:W-:Y:S02]  /*11b0*/  @P3 VIADD R2, R2, 0x1 ;  /* 0x0000000102023836 */ /* 0x000fe40000000000 */
[----:B------:R-:W-:-:S03]  /*11c0*/  SEL R3, R5, R0, !P0 ;  /* 0x0000000005037207 */ /* 0x000fc60004000000 */
[----:B------:R-:W-:Y:S02]  /*11d0*/  SEL R2, R5, R2, !P0 ;  /* 0x0000000205027207 */ /* 0x000fe40004000000 */
[----:B------:R-:W-:Y:S02]  /*11e0*/  IMAD.IADD R14, R14, 0x1, R3 ;  /* 0x000000010e0e7824 */ /* 0x000fe400078e0203 */
[----:B------:R-:W-:-:S03]  /*11f0*/  IADD3 R13, PT, PT, R13, R2, RZ ;  /* 0x000000020d0d7210 */ /* 0x000fc60007ffe0ff */
[----:B------:R-:W-:Y:S02]  /*1200*/  IADD3 R4, PT, PT, R14, 0x1, RZ ;  /* 0x000000010e047810 */ /* 0x000fe40007ffe0ff */
[----:B------:R-:W-:Y:S02]  /*1210*/  LOP3.LUT R5, R13, 0x3, RZ, 0xc0, !PT ;  /* 0x000000030d057812 */ /* 0x000fe400078ec0ff */
[----:B------:R-:W-:-:S07]  /*1220*/  LOP3.LUT R4, R4, 0x3, RZ, 0xc0, !PT ;  /* 0x0000000304047812 */ /* 0x000fce00078ec0ff */
.L_x_98:
[----:B------:R-:W0:Y:S01]  /*1230*/  LDCU UR7, c[0x0][0x3b4] ;  /* 0x00007680ff0777ac */ /* 0x000e220008000800 */
[----:B------:R-:W-:Y:S01]  /*1240*/  BSSY.RECONVERGENT B0, `(.L_x_19) ;  /* 0x00000f3000007945 */ /* 0x000fe20003800200 */
[----:B0-----:R-:W-:-:S05]  /*1250*/  IMAD.U32 R0, RZ, RZ, UR7 ;  /* 0x00000007ff007e24 */ /* 0x001fca000f8e00ff */
[----:B------:R-:W-:-:S13]  /*1260*/  ISETP.GE.AND P2, PT, R17, R0, PT ;  /* 0x000000001100720c */ /* 0x000fda0003f46270 */
[----:B--2---:R-:W-:Y:S05]  /*1270*/  @P2 BRA `(.L_x_20) ;  /* 0x0000000c00bc2947 */ /* 0x004fea0003800000 */
[----:B------:R-:W0:Y:S02]  /*1280*/  LDCU UR7, c[0x0][0x3bc] ;  /* 0x00007780ff0777ac */ /* 0x000e240008000800 */
[----:B0-----:R-:W-:-:S09]  /*1290*/  UISETP.GE.AND UP0, UPT, UR7, 0x1, UPT ;  /* 0x000000010700788c */ /* 0x001fd2000bf06270 */
[----:B------:R-:W-:Y:S05]  /*12a0*/  BRA.U !UP0, `(.L_x_21) ;  /* 0x0000000d08447547 */ /* 0x000fea000b800000 */
[----:B------:R-:W-:Y:S01]  /*12b0*/  UIADD3 UR7, UPT, UPT, UR13, -0x1, URZ ;  /* 0xffffffff0d077890 */ /* 0x000fe2000fffe0ff */
[----:B------:R-:W-:-:S05]  /*12c0*/  IMAD.U32 R3, RZ, RZ, UR22 ;  /* 0x00000016ff037e24 */ /* 0x000fca000f8e00ff */
[----:B------:R-:W-:Y:S02]  /*12d0*/  MOV R0, UR7 ;  /* 0x0000000700007c02 */ /* 0x000fe40008000f00 */
[----:B------:R-:W-:Y:S01]  /*12e0*/  ISETP.GE.U32.AND P0, PT, R3, 0x3, PT ;  /* 0x000000030300780c */ /* 0x000fe20003f06070 */
[----:B------:R-:W-:Y:S01]  /*12f0*/  IMAD.MOV.U32 R3, RZ, RZ, R17 ;  /* 0x000000ffff037224 */ /* 0x000fe200078e0011 */
[----:B------:R-:W-:-:S13]  /*1300*/  ISETP.GE.U32.AND P1, PT, R0, 0x7, PT ;  /* 0x000000070000780c */ /* 0x000fda0003f26070 */
.L_x_27:
[----:B------:R-:W0:Y:S01]  /*1310*/  LDCU UR7, c[0x0][0x3bc] ;  /* 0x00007780ff0777ac */ /* 0x000e220008000800 */
[----:B------:R-:W-:Y:S01]  /*1320*/  CS2R R40, SRZ ;  /* 0x0000000000287805 */ /* 0x000fe2000001ff00 */
[----:B0-----:R-:W-:Y:S02]  /*1330*/  UISETP.GE.U32.AND UP0, UPT, UR7, 0x10, UPT ;  /* 0x000000100700788c */ /* 0x001fe4000bf06070 */
[----:B------:R-:W-:-:S07]  /*1340*/  IMAD R0, R3, UR7, RZ ;  /* 0x0000000703007c24 */ /* 0x000fce000f8e02ff */
[----:B------:R-:W-:Y:S05]  /*1350*/  BRA.U !UP0, `(.L_x_22) ;  /* 0x0000000508407547 */ /* 0x000fea000b800000 */
[----:B------:R-:W0:Y:S01]  /*1360*/  LDC.64 R36, c[0x0][0x390] ;  /* 0x0000e400ff247b82 */ /* 0x000e220000000a00 */
[----:B------:R-:W1:Y:S01]  /*1370*/  S2R R39, SR_CgaCtaId ;  /* 0x0000000000277919 */ /* 0x000e620000008800 */
[----:B------:R-:W-:Y:S01]  /*1380*/  MOV R38, 0x400 ;  /* 0x0000040000267802 */ /* 0x000fe20000000f00 */
[----:B------:R-:W-:-:S04]  /*1390*/  HFMA2 R40, -RZ, RZ, 0, 0 ;  /* 0x00000000ff287431 */ /* 0x000fc800000001ff */
[----:B------:R-:W-:Y:S02]  /*13a0*/  VIADD R38, R38, 0x10 ;  /* 0x0000001026267836 */ /* 0x000fe40000000000 */
[----:B0-----:R-:W-:-:S03]  /*13b0*/  IMAD.WIDE.U32 R36, R0, 0x4, R36 ;  /* 0x0000000400247825 */ /* 0x001fc600078e0024 */
[----:B------:R-:W-:Y:S02]  /*13c0*/  IADD3 R36, P3, PT, R36, 0x20, RZ ;  /* 0x0000002024247810 */ /* 0x000fe40007f7e0ff */
[----:B-1----:R-:W-:-:S03]  /*13d0*/  LEA R38, R39, R38, 0x18 ;  /* 0x0000002627267211 */ /* 0x002fc600078ec0ff */
[----:B------:R-:W-:Y:S02]  /*13e0*/  IMAD.X R37, RZ, RZ, R37, P3 ;  /* 0x000000ffff257224 */ /* 0x000fe400018e0625 */
[----:B------:R-:W-:-:S07]  /*13f0*/  IMAD.U32 R39, RZ, RZ, UR23 ;  /* 0x00000017ff277e24 */ /* 0x000fce000f8e00ff */
.L_x_23:
[----:B------:R-:W2:Y:S04]  /*1400*/  LDG.E.CONSTANT R43, desc[UR10][R36.64+-0x20] ;  /* 0xffffe00a242b7981 */ /* 0x000ea8000c1e9900 */
[----:B------:R-:W3:Y:S04]  /*1410*/  LDG.E.CONSTANT R45, desc[UR10][R36.64+-0x1c] ;  /* 0xffffe40a242d7981 */ /* 0x000ee8000c1e9900 */
[----:B------:R-:W4:Y:S04]  /*1420*/  LDG.E.CONSTANT R49, desc[UR10][R36.64+-0x18] ;  /* 0xffffe80a24317981 */ /* 0x000f28000c1e9900 */
[----:B------:R-:W5:Y:S04]  /*1430*/  LDG.E.CONSTANT R51, desc[UR10][R36.64+-0x14] ;  /* 0xffffec0a24337981 */ /* 0x000f68000c1e9900 */
[----:B------:R-:W5:Y:S04]  /*1440*/  LDG.E.CONSTANT R53, desc[UR10][R36.64+-0x10] ;  /* 0xfffff00a24357981 */ /* 0x000f68000c1e9900 */
[----:B------:R-:W5:Y:S04]  /*1450*/  LDG.E.CONSTANT R41, desc[UR10][R36.64+-0xc] ;  /* 0xfffff40a24297981 */ /* 0x000f68000c1e9900 */
[----:B------:R-:W5:Y:S04]  /*1460*/  LDG.E.CONSTANT R42, desc[UR10][R36.64+-0x8] ;  /* 0xfffff80a242a7981 */ /* 0x000f68000c1e9900 */
[----:B------:R-:W5:Y:S01]  /*1470*/  LDG.E.CONSTANT R46, desc[UR10][R36.64+-0x4] ;  /* 0xfffffc0a242e7981 */ /* 0x000f62000c1e9900 */
[----:B--2---:R-:W-:Y:S01]  /*1480*/  LEA R47, R43, R38, 0x2 ;  /* 0x000000262b2f7211 */ /* 0x004fe200078e10ff */
[----:B---3--:R-:W-:-:S05]  /*1490*/  IMAD R44, R45, 0x4, R38 ;  /* 0x000000042d2c7824 */ /* 0x008fca00078e0226 */
[----:B------:R-:W0:Y:S01]  /*14a0*/  LDS R47, [R47] ;  /* 0x000000002f2f7984 */ /* 0x000e220000000800 */
[----:B----4-:R-:W-:-:S03]  /*14b0*/  IMAD R48, R49, 0x4, R38 ;  /* 0x0000000431307824 */ /* 0x010fc600078e0226 */
[----:B------:R-:W1:Y:S01]  /*14c0*/  LDS R44, [R44] ;  /* 0x000000002c2c7984 */ /* 0x000e620000000800 */
[----:B-----5:R-:W-:-:S03]  /*14d0*/  LEA R43, R51, R38, 0x2 ;  /* 0x00000026332b7211 */ /* 0x020fc600078e10ff */
[----:B------:R-:W2:Y:S01]  /*14e0*/  LDS R48, [R48] ;  /* 0x0000000030307984 */ /* 0x000ea20000000800 */
[----:B------:R-:W-:-:S03]  /*14f0*/  IMAD R45, R53, 0x4, R38 ;  /* 0x00000004352d7824 */ /* 0x000fc600078e0226 */
[----:B------:R-:W3:Y:S01]  /*1500*/  LDS R43, [R43] ;  /* 0x000000002b2b7984 */ /* 0x000ee20000000800 */
[----:B------:R-:W-:-:S03]  /*1510*/  IMAD R41, R41, 0x4, R38 ;  /* 0x0000000429297824 */ /* 0x000fc600078e0226 */
[----:B------:R-:W4:Y:S04]  /*1520*/  LDS R45, [R45] ;  /* 0x000000002d2d7984 */ /* 0x000f280000000800 */
[----:B------:R-:W5:Y:S04]  /*1530*/  LDS R41, [R41] ;  /* 0x0000000029297984 */ /* 0x000f680000000800 */
[----:B------:R-:W5:Y:S04]  /*1540*/  LDG.E.CONSTANT R53, desc[UR10][R36.64+0x4] ;  /* 0x0000040a24357981 */ /* 0x000f68000c1e9900 */
[----:B------:R-:W5:Y:S04]  /*1550*/  LDG.E.CONSTANT R51, desc[UR10][R36.64+0x8] ;  /* 0x0000080a24337981 */ /* 0x000f68000c1e9900 */
[----:B------:R-:W5:Y:S01]  /*1560*/  LDG.E.CONSTANT R49, desc[UR10][R36.64+0xc] ;  /* 0x00000c0a24317981 */ /* 0x000f62000c1e9900 */
[----:B0-----:R-:W-:-:S04]  /*1570*/  FADD R47, R47, R40 ;  /* 0x000000282f2f7221 */ /* 0x001fc80000000000 */
[----:B-1----:R-:W-:Y:S02]  /*1580*/  FADD R47, R47, R44 ;  /* 0x0000002c2f2f7221 */ /* 0x002fe40000000000 */
[----:B------:R-:W5:Y:S02]  /*1590*/  LDG.E.CONSTANT R44, desc[UR10][R36.64] ;  /* 0x0000000a242c7981 */ /* 0x000f64000c1e9900 */
[----:B--2---:R-:W-:Y:S02]  /*15a0*/  FADD R48, R47, R48 ;  /* 0x000000302f307221 */ /* 0x004fe40000000000 */
[----:B------:R-:W2:Y:S02]  /*15b0*/  LDG.E.CONSTANT R47, desc[UR10][R36.64+0x10] ;  /* 0x0000100a242f7981 */ /* 0x000ea4000c1e9900 */
[----:B---3--:R-:W-:Y:S02]  /*15c0*/  FADD R48, R48, R43 ;  /* 0x0000002b30307221 */ /* 0x008fe40000000000 */
[----:B------:R-:W3:Y:S02]  /*15d0*/  LDG.E.CONSTANT R43, desc[UR10][R36.64+0x18] ;  /* 0x0000180a242b7981 */ /* 0x000ee4000c1e9900 */
[----:B----4-:R-:W-:-:S02]  /*15e0*/  FADD R40, R48, R45 ;  /* 0x0000002d30287221 */ /* 0x010fc40000000000 */
[----:B------:R-:W4:Y:S02]  /*15f0*/  LDG.E.CONSTANT R45, desc[UR10][R36.64+0x14] ;  /* 0x0000140a242d7981 */ /* 0x000f24000c1e9900 */
[----:B-----5:R-:W-:Y:S02]  /*1600*/  FADD R40, R40, R41 ;  /* 0x0000002928287221 */ /* 0x020fe40000000000 */
[----:B------:R0:W5:Y:S01]  /*1610*/  LDG.E.CONSTANT R41, desc[UR10][R36.64+0x1c] ;  /* 0x00001c0a24297981 */ /* 0x000162000c1e9900 */
[----:B------:R-:W-:Y:S01]  /*1620*/  LEA R42, R42, R38, 0x2 ;  /* 0x000000262a2a7211 */ /* 0x000fe200078e10ff */
[----:B------:R-:W-:-:S05]  /*1630*/  IMAD R50, R46, 0x4, R38 ;  /* 0x000000042e327824 */ /* 0x000fca00078e0226 */
[----:B------:R-:W1:Y:S01]  /*1640*/  LDS R42, [R42] ;  /* 0x000000002a2a7984 */ /* 0x000e620000000800 */
[----:B------:R-:W-:-:S05]  /*1650*/  VIADD R39, R39, 0x10 ;  /* 0x0000001027277836 */ /* 0x000fca0000000000 */
[----:B------:R-:W-:Y:S02]  /*1660*/  ISETP.NE.AND P3, PT, R39, RZ, PT ;  /* 0x000000ff2700720c */ /* 0x000fe40003f65270 */
[----:B0-----:R-:W-:-:S05]  /*1670*/  IADD3 R36, P4, PT, R36, 0x40, RZ ;  /* 0x0000004024247810 */ /* 0x001fca0007f9e0ff */
[----:B------:R-:W-:Y:S01]  /*1680*/  IMAD.X R37, RZ, RZ, R37, P4 ;  /* 0x000000ffff257224 */ /* 0x000fe200020e0625 */
[----:B------:R-:W-:Y:S01]  /*1690*/  LEA R48, R53, R38, 0x2 ;  /* 0x0000002635307211 */ /* 0x000fe200078e10ff */
[----:B------:R-:W-:-:S05]  /*16a0*/  IMAD R52, R51, 0x4, R38 ;  /* 0x0000000433347824 */ /* 0x000fca00078e0226 */
[----:B------:R-:W-:Y:S01]  /*16b0*/  LDS R48, [R48] ;  /* 0x0000000030307984 */ /* 0x000fe20000000800 */
[----:B------:R-:W-:-:S03]  /*16c0*/  IMAD R53, R49, 0x4, R38 ;  /* 0x0000000431357824 */ /* 0x000fc600078e0226 */
[----:B------:R2:W-:Y:S01]  /*16d0*/  LDS R49, [R52] ;  /* 0x0000000034317984 */ /* 0x0005e20000000800 */
[----:B------:R-:W-:-:S03]  /*16e0*/  IMAD R46, R44, 0x4, R38 ;  /* 0x000000042c2e7824 */ /* 0x000fc600078e0226 */
[----:B------:R3:W0:Y:S04]  /*16f0*/  LDS R44, [R50] ;  /* 0x00000000322c7984 */ /* 0x0006280000000800 */
[----:B------:R-:W0:Y:S01]  /*1700*/  LDS R46, [R46] ;  /* 0x000000002e2e7984 */ /* 0x000e220000000800 */
[----:B--2---:R-:W-:-:S03]  /*1710*/  LEA R52, R47, R38, 0x2 ;  /* 0x000000262f347211 */ /* 0x004fc600078e10ff */
[----:B------:R4:W2:Y:S01]  /*1720*/  LDS R47, [R53] ;  /* 0x00000000352f7984 */ /* 0x0008a20000000800 */
[--C-:B---3--:R-:W-:Y:S02]  /*1730*/  IMAD R50, R43, 0x4, R38.reuse ;  /* 0x000000042b327824 */ /* 0x108fe400078e0226 */
[----:B----4-:R-:W-:Y:S02]  /*1740*/  IMAD R53, R45, 0x4, R38 ;  /* 0x000000042d357824 */ /* 0x010fe400078e0226 */
[----:B------:R5:W3:Y:S04]  /*1750*/  LDS R45, [R52] ;  /* 0x00000000342d7984 */ /* 0x000ae80000000800 */
[----:B------:R-:W4:Y:S01]  /*1760*/  LDS R43, [R53] ;  /* 0x00000000352b7984 */ /* 0x000f220000000800 */
[----:B-----5:R-:W-:-:S03]  /*1770*/  LEA R52, R41, R38, 0x2 ;  /* 0x0000002629347211 */ /* 0x020fc600078e10ff */
[----:B------:R-:W5:Y:S04]  /*1780*/  LDS R41, [R50] ;  /* 0x0000000032297984 */ /* 0x000f680000000800 */
[----:B------:R-:W5:Y:S01]  /*1790*/  LDS R50, [R52] ;  /* 0x0000000034327984 */ /* 0x000f620000000800 */
[----:B-1----:R-:W-:-:S04]  /*17a0*/  FADD R51, R40, R42 ;  /* 0x0000002a28337221 */ /* 0x002fc80000000000 */
[----:B0-----:R-:W-:-:S04]  /*17b0*/  FADD R51, R51, R44 ;  /* 0x0000002c33337221 */ /* 0x001fc80000000000 */
[----:B------:R-:W-:-:S04]  /*17c0*/  FADD R51, R51, R46 ;  /* 0x0000002e33337221 */ /* 0x000fc80000000000 */
[----:B------:R-:W-:-:S04]  /*17d0*/  FADD R48, R51, R48 ;  /* 0x0000003033307221 */ /* 0x000fc80000000000 */
[----:B------:R-:W-:-:S04]  /*17e0*/  FADD R48, R48, R49 ;  /* 0x0000003130307221 */ /* 0x000fc80000000000 */
[----:B--2---:R-:W-:-:S04]  /*17f0*/  FADD R48, R48, R47 ;  /* 0x0000002f30307221 */ /* 0x004fc80000000000 */
[----:B---3--:R-:W-:-:S04]  /*1800*/  FADD R48, R48, R45 ;  /* 0x0000002d30307221 */ /* 0x008fc80000000000 */
[----:B----4-:R-:W-:-:S04]  /*1810*/  FADD R48, R48, R43 ;  /* 0x0000002b30307221 */ /* 0x010fc80000000000 */
[----:B-----5:R-:W-:-:S04]  /*1820*/  FADD R41, R48, R41 ;  /* 0x0000002930297221 */ /* 0x020fc80000000000 */
[----:B------:R-:W-:Y:S01]  /*1830*/  FADD R40, R41, R50 ;  /* 0x0000003229287221 */ /* 0x000fe20000000000 */
[----:B------:R-:W-:Y:S06]  /*1840*/  @P3 BRA `(.L_x_23) ;  /* 0xfffffff800ec3947 */ /* 0x000fec000383ffff */
[----:B------:R-:W-:-:S07]  /*1850*/  MOV R41, UR15 ;  /* 0x0000000f00297c02 */ /* 0x000fce0008000f00 */
.L_x_22:
[----:B------:R-:W-:-:S09]  /*1860*/  UISETP.NE.AND UP0, UPT, UR13, URZ, UPT ;  /* 0x000000ff0d00728c */ /* 0x000fd2000bf05270 */
[----:B------:R-:W-:Y:S05]  /*1870*/  BRA.U !UP0, `(.L_x_24) ;  /* 0x0000000508b07547 */ /* 0x000fea000b800000 */
[----:B------:R-:W-:Y:S01]  /*1880*/  UISETP.NE.AND UP0, UPT, UR14, URZ, UPT ;  /* 0x000000ff0e00728c */ /* 0x000fe2000bf05270 */
[----:B------:R-:W-:Y:S10]  /*1890*/  @!P1 BRA `(.L_x_25) ;  /* 0x0000000000b49947 */ /* 0x000ff40003800000 */
[----:B------:R-:W0:Y:S01]  /*18a0*/  LDC.64 R38, c[0x0][0x390] ;  /* 0x0000e400ff267b82 */ /* 0x000e220000000a00 */
[----:B------:R-:W1:Y:S01]  /*18b0*/  LDCU.64 UR24, c[0x0][0x390] ;  /* 0x00007200ff1877ac */ /* 0x000e620008000a00 */
[C---:B------:R-:W-:Y:S01]  /*18c0*/  IADD3 R42, P3, PT, R0.reuse, R41, RZ ;  /* 0x00000029002a7210 */ /* 0x040fe20007f7e0ff */
[----:B------:R-:W-:-:S04]  /*18d0*/  IMAD.IADD R37, R0, 0x1, R41 ;  /* 0x0000000100257824 */ /* 0x000fc800078e0229 */
[----:B------:R-:W-:Y:S01]  /*18e0*/  IMAD.X R43, RZ, RZ, RZ, P3 ;  /* 0x000000ffff2b7224 */ /* 0x000fe200018e06ff */
[----:B-1----:R-:W-:Y:S01]  /*18f0*/  LEA R36, P3, R42, UR24, 0x2 ;  /* 0x000000182a247c11 */ /* 0x002fe2000f8610ff */
[----:B0-----:R-:W-:-:S03]  /*1900*/  IMAD.WIDE.U32 R38, R37, 0x4, R38 ;  /* 0x0000000425267825 */ /* 0x001fc600078e0026 */
[----:B------:R-:W-:-:S03]  /*1910*/  LEA.HI.X R37, R42, UR25, R43, 0x2, P3 ;  /* 0x000000192a257c11 */ /* 0x000fc600098f142b */
[----:B------:R-:W2:Y:S04]  /*1920*/  LDG.E.CONSTANT R38, desc[UR10][R38.64] ;  /* 0x0000000a26267981 */ /* 0x000ea8000c1e9900 */
[----:B------:R-:W3:Y:S04]  /*1930*/  LDG.E.CONSTANT R46, desc[UR10][R36.64+0x4] ;  /* 0x0000040a242e7981 */ /* 0x000ee8000c1e9900 */
[----:B------:R-:W4:Y:S04]  /*1940*/  LDG.E.CONSTANT R47, desc[UR10][R36.64+0x8] ;  /* 0x0000080a242f7981 */ /* 0x000f28000c1e9900 */
[----:B------:R-:W5:Y:S04]  /*1950*/  LDG.E.CONSTANT R48, desc[UR10][R36.64+0xc] ;  /* 0x00000c0a24307981 */ /* 0x000f68000c1e9900 */
[----:B------:R-:W5:Y:S04]  /*1960*/  LDG.E.CONSTANT R45, desc[UR10][R36.64+0x10] ;  /* 0x0000100a242d7981 */ /* 0x000f68000c1e9900 */
[----:B------:R-:W5:Y:S04]  /*1970*/  LDG.E.CONSTANT R43, desc[UR10][R36.64+0x14] ;  /* 0x0000140a242b7981 */ /* 0x000f68000c1e9900 */
[----:B------:R-:W5:Y:S04]  /*1980*/  LDG.E.CONSTANT R42, desc[UR10][R36.64+0x18] ;  /* 0x0000180a242a7981 */ /* 0x000f68000c1e9900 */
[----:B------:R0:W5:Y:S01]  /*1990*/  LDG.E.CONSTANT R44, desc[UR10][R36.64+0x1c] ;  /* 0x00001c0a242c7981 */ /* 0x000162000c1e9900 */
[----:B------:R-:W1:Y:S01]  /*19a0*/  S2UR UR8, SR_CgaCtaId ;  /* 0x00000000000879c3 */ /* 0x000e620000008800 */
[----:B------:R-:W-:Y:S01]  /*19b0*/  UMOV UR7, 0x400 ;  /* 0x0000040000077882 */ /* 0x000fe20000000000 */
[----:B------:R-:W-:Y:S01]  /*19c0*/  IADD3 R41, PT, PT, R41, 0x8, RZ ;  /* 0x0000000829297810 */ /* 0x000fe20007ffe0ff */
[----:B------:R-:W-:-:S04]  /*19d0*/  UIADD3 UR7, UPT, UPT, UR7, 0x10, URZ ;  /* 0x0000001007077890 */ /* 0x000fc8000fffe0ff */
[----:B-1----:R-:W-:-:S06]  /*19e0*/  ULEA UR7, UR8, UR7, 0x18 ;  /* 0x0000000708077291 */ /* 0x002fcc000f8ec0ff */
[----:B--2---:R-:W-:Y:S02]  /*19f0*/  LEA R39, R38, UR7, 0x2 ;  /* 0x0000000726277c11 */ /* 0x004fe4000f8e10ff */
[----:B---3--:R-:W-:-:S04]  /*1a00*/  LEA R38, R46, UR7, 0x2 ;  /* 0x000000072e267c11 */ /* 0x008fc8000f8e10ff */
[----:B------:R-:W1:Y:S01]  /*1a10*/  LDS R39, [R39] ;  /* 0x0000000027277984 */ /* 0x000e620000000800 */
[----:B----4-:R-:W-:-:S03]  /*1a20*/  LEA R47, R47, UR7, 0x2 ;  /* 0x000000072f2f7c11 */ /* 0x010fc6000f8e10ff */
[----:B------:R-:W2:Y:S01]  /*1a30*/  LDS R38, [R38] ;  /* 0x0000000026267984 */ /* 0x000ea20000000800 */
[----:B-----5:R-:W-:-:S03]  /*1a40*/  LEA R48, R48, UR7, 0x2 ;  /* 0x0000000730307c11 */ /* 0x020fc6000f8e10ff */
[----:B0-----:R-:W0:Y:S01]  /*1a50*/  LDS R36, [R47] ;  /* 0x000000002f247984 */ /* 0x001e220000000800 */
[----:B------:R-:W-:-:S03]  /*1a60*/  LEA R45, R45, UR7, 0x2 ;  /* 0x000000072d2d7c11 */ /* 0x000fc6000f8e10ff */
[----:B------:R-:W3:Y:S01]  /*1a70*/  LDS R37, [R48] ;  /* 0x0000000030257984 */ /* 0x000ee20000000800 */
[----:B------:R-:W-:-:S03]  /*1a80*/  LEA R46, R43, UR7, 0x2 ;  /* 0x000000072b2e7c11 */ /* 0x000fc6000f8e10ff */
[----:B------:R-:W4:Y:S01]  /*1a90*/  LDS R43, [R45] ;  /* 0x000000002d2b7984 */ /* 0x000f220000000800 */
[----:B------:R-:W-:-:S03]  /*1aa0*/  LEA R42, R42, UR7, 0x2 ;  /* 0x000000072a2a7c11 */ /* 0x000fc6000f8e10ff */
[----:B------:R-:W5:Y:S01]  /*1ab0*/  LDS R49, [R46] ;  /* 0x000000002e317984 */ /* 0x000f620000000800 */
[----:B------:R-:W-:-:S03]  /*1ac0*/  LEA R44, R44, UR7, 0x2 ;  /* 0x000000072c2c7c11 */ /* 0x000fc6000f8e10ff */
[----:B------:R-:W5:Y:S04]  /*1ad0*/  LDS R51, [R42] ;  /* 0x000000002a337984 */ /* 0x000f680000000800 */
[----:B------:R-:W5:Y:S01]  /*1ae0*/  LDS R53, [R44] ;  /* 0x000000002c357984 */ /* 0x000f620000000800 */
[----:B-1----:R-:W-:-:S04]  /*1af0*/  FADD R39, R40, R39 ;  /* 0x0000002728277221 */ /* 0x002fc80000000000 */
[----:B--2---:R-:W-:-:S04]  /*1b00*/  FADD R39, R39, R38 ;  /* 0x0000002627277221 */ /* 0x004fc80000000000 */
[----:B0-----:R-:W-:-:S04]  /*1b10*/  FADD R36, R39, R36 ;  /* 0x0000002427247221 */ /* 0x001fc80000000000 */
[----:B---3--:R-:W-:-:S04]  /*1b20*/  FADD R36, R36, R37 ;  /* 0x0000002524247221 */ /* 0x008fc80000000000 */
[----:B----4-:R-:W-:-:S04]  /*1b30*/  FADD R36, R36, R43 ;  /* 0x0000002b24247221 */ /* 0x010fc80000000000 */
[----:B-----5:R-:W-:-:S04]  /*1b40*/  FADD R36, R36, R49 ;  /* 0x0000003124247221 */ /* 0x020fc80000000000 */
[----:B------:R-:W-:-:S04]  /*1b50*/  FADD R36, R36, R51 ;  /* 0x0000003324247221 */ /* 0x000fc80000000000 */
[----:B------:R-:W-:-:S07]  /*1b60*/  FADD R40, R36, R53 ;  /* 0x0000003524287221 */ /* 0x000fce0000000000 */
.L_x_25:
        /* <DEDUP_REMOVED lines=14> */
[----:B------:R-:W5:Y:S01]  /*1c50*/  LDG.E.CONSTANT R46, desc[UR10][R36.64+0xc] ;  /* 0x00000c0a242e7981 */ /* 0x000f62000c1e9900 */
[----:B------:R-:W0:Y:S01]  /*1c60*/  S2UR UR8, SR_CgaCtaId ;  /* 0x00000000000879c3 */ /* 0x000e220000008800 */
[----:B------:R-:W-:Y:S01]  /*1c70*/  UMOV UR7, 0x400 ;  /* 0x0000040000077882 */ /* 0x000fe20000000000 */
[----:B------:R-:W-:Y:S01]  /*1c80*/  IADD3 R41, PT, PT, R41, 0x4, RZ ;  /* 0x0000000429297810 */ /* 0x000fe20007ffe0ff */
[----:B------:R-:W-:-:S04]  /*1c90*/  UIADD3 UR7, UPT, UPT, UR7, 0x10, URZ ;  /* 0x0000001007077890 */ /* 0x000fc8000fffe0ff */
[----:B0-----:R-:W-:-:S06]  /*1ca0*/  ULEA UR7, UR8, UR7, 0x18 ;  /* 0x0000000708077291 */ /* 0x001fcc000f8ec0ff */
[----:B--2---:R-:W-:Y:S02]  /*1cb0*/  LEA R42, R38, UR7, 0x2 ;  /* 0x00000007262a7c11 */ /* 0x004fe4000f8e10ff */
[----:B---3--:R-:W-:-:S03]  /*1cc0*/  LEA R44, R43, UR7, 0x2 ;  /* 0x000000072b2c7c11 */ /* 0x008fc6000f8e10ff */
[----:B------:R-:W0:Y:S01]  /*1cd0*/  LDS R43, [R42] ;  /* 0x000000002a2b7984 */ /* 0x000e220000000800 */
[----:B----4-:R-:W-:-:S03]  /*1ce0*/  LEA R45, R45, UR7, 0x2 ;  /* 0x000000072d2d7c11 */ /* 0x010fc6000f8e10ff */
[----:B------:R-:W1:Y:S01]  /*1cf0*/  LDS R44, [R44] ;  /* 0x000000002c2c7984 */ /* 0x000e620000000800 */
[----:B-----5:R-:W-:-:S03]  /*1d00*/  LEA R46, R46, UR7, 0x2 ;  /* 0x000000072e2e7c11 */ /* 0x020fc6000f8e10ff */
[----:B------:R-:W2:Y:S04]  /*1d10*/  LDS R36, [R45] ;  /* 0x000000002d247984 */ /* 0x000ea80000000800 */
[----:B------:R-:W3:Y:S01]  /*1d20*/  LDS R37, [R46] ;  /* 0x000000002e257984 */ /* 0x000ee20000000800 */
[----:B0-----:R-:W-:-:S04]  /*1d30*/  FADD R43, R40, R43 ;  /* 0x0000002b282b7221 */ /* 0x001fc80000000000 */
[----:B-1----:R-:W-:-:S04]  /*1d40*/  FADD R43, R43, R44 ;  /* 0x0000002c2b2b7221 */ /* 0x002fc80000000000 */
[----:B--2---:R-:W-:-:S04]  /*1d50*/  FADD R36, R43, R36 ;  /* 0x000000242b247221 */ /* 0x004fc80000000000 */
[----:B---3--:R-:W-:-:S07]  /*1d60*/  FADD R40, R36, R37 ;  /* 0x0000002524287221 */ /* 0x008fce0000000000 */
.L_x_26:
[----:B------:R-:W-:Y:S05]  /*1d70*/  BRA.U !UP0, `(.L_x_24) ;  /* 0x0000000108707547 */ /* 0x000fea000b800000 */
[----:B------:R-:W0:Y:S01]  /*1d80*/  LDC.64 R36, c[0x0][0x390] ;  /* 0x0000e400ff247b82 */ /* 0x000e220000000a00 */
[----:B------:R-:W-:-:S04]  /*1d90*/  IMAD.IADD R39, R0, 0x1, R41 ;  /* 0x0000000100277824 */ /* 0x000fc800078e0229 */
[----:B0-----:R-:W-:-:S06]  /*1da0*/  IMAD.WIDE.U32 R36, R39, 0x4, R36 ;  /* 0x0000000427247825 */ /* 0x001fcc00078e0024 */
[----:B------:R-:W2:Y:S01]  /*1db0*/  LDG.E.CONSTANT R36, desc[UR10][R36.64] ;  /* 0x0000000a24247981 */ /* 0x000ea2000c1e9900 */
[----:B------:R-:W0:Y:S01]  /*1dc0*/  S2UR UR8, SR_CgaCtaId ;  /* 0x00000000000879c3 */ /* 0x000e220000008800 */
[----:B------:R-:W-:Y:S01]  /*1dd0*/  UMOV UR7, 0x400 ;  /* 0x0000040000077882 */ /* 0x000fe20000000000 */
[----:B------:R-:W-:Y:S02]  /*1de0*/  UISETP.NE.AND UP0, UPT, UR6, 0x1, UPT ;  /* 0x000000010600788c */ /* 0x000fe4000bf05270 */
[----:B------:R-:W-:-:S04]  /*1df0*/  UIADD3 UR7, UPT, UPT, UR7, 0x10, URZ ;  /* 0x0000001007077890 */ /* 0x000fc8000fffe0ff */
[----:B0-----:R-:W-:-:S06]  /*1e00*/  ULEA UR7, UR8, UR7, 0x18 ;  /* 0x0000000708077291 */ /* 0x001fcc000f8ec0ff */
[----:B--2---:R-:W-:-:S05]  /*1e10*/  LEA R38, R36, UR7, 0x2 ;  /* 0x0000000724267c11 */ /* 0x004fca000f8e10ff */
[----:B------:R-:W0:Y:S02]  /*1e20*/  LDS R39, [R38] ;  /* 0x0000000026277984 */ /* 0x000e240000000800 */
[----:B0-----:R-:W-:Y:S01]  /*1e30*/  FADD R40, R40, R39 ;  /* 0x0000002728287221 */ /* 0x001fe20000000000 */
[----:B------:R-:W-:Y:S06]  /*1e40*/  BRA.U !UP0, `(.L_x_24) ;  /* 0x00000001083c7547 */ /* 0x000fec000b800000 */
[----:B------:R-:W0:Y:S01]  /*1e50*/  LDCU.64 UR24, c[0x0][0x390] ;  /* 0x00007200ff1877ac */ /* 0x000e220008000a00 */
[----:B------:R-:W-:Y:S01]  /*1e60*/  IADD3 R0, P3, PT, R0, R41, RZ ;  /* 0x0000002900007210 */ /* 0x000fe20007f7e0ff */
[----:B------:R-:W-:-:S04]  /*1e70*/  UISETP.NE.AND UP0, UPT, UR6, 0x2, UPT ;  /* 0x000000020600788c */ /* 0x000fc8000bf05270 */
[----:B------:R-:W-:Y:S02]  /*1e80*/  IMAD.X R37, RZ, RZ, RZ, P3 ;  /* 0x000000ffff257224 */ /* 0x000fe400018e06ff */
[----:B------:R-:W-:Y:S02]  /*1e90*/  PLOP3.LUT P4, PT, PT, PT, UP0, 0x80, 0x8 ;  /* 0x000000000008781c */ /* 0x000fe40003f8f008 */
[----:B0-----:R-:W-:-:S04]  /*1ea0*/  LEA R36, P3, R0, UR24, 0x2 ;  /* 0x0000001800247c11 */ /* 0x001fc8000f8610ff */
[----:B------:R-:W-:-:S05]  /*1eb0*/  LEA.HI.X R37, R0, UR25, R37, 0x2, P3 ;  /* 0x0000001900257c11 */ /* 0x000fca00098f1425 */
[----:B------:R-:W2:Y:S04]  /*1ec0*/  LDG.E.CONSTANT R0, desc[UR10][R36.64+0x4] ;  /* 0x0000040a24007981 */ /* 0x000ea8000c1e9900 */
[----:B------:R-:W3:Y:S01]  /*1ed0*/  @P4 LDG.E.CONSTANT R38, desc[UR10][R36.64+0x8] ;  /* 0x0000080a24264981 */ /* 0x000ee2000c1e9900 */
[----:B--2---:R-:W-:Y:S02]  /*1ee0*/  LEA R0, R0, UR7, 0x2 ;  /* 0x0000000700007c11 */ /* 0x004fe4000f8e10ff */
[----:B---3--:R-:W-:-:S03]  /*1ef0*/  @P4 LEA R38, R38, UR7, 0x2 ;  /* 0x0000000726264c11 */ /* 0x008fc6000f8e10ff */
[----:B------:R-:W0:Y:S04]  /*1f00*/  LDS R39, [R0] ;  /* 0x0000000000277984 */ /* 0x000e280000000800 */
[----:B------:R-:W1:Y:S01]  /*1f10*/  @P4 LDS R41, [R38] ;  /* 0x0000000026294984 */ /* 0x000e620000000800 */
[----:B0-----:R-:W-:-:S04]  /*1f20*/  FADD R40, R40, R39 ;  /* 0x0000002728287221 */ /* 0x001fc80000000000 */
[----:B-1----:R-:W-:-:S07]  /*1f30*/  @P4 FADD R40, R40, R41 ;  /* 0x0000002928284221 */ /* 0x002fce0000000000 */
.L_x_24:
[----:B------:R-:W0:Y:S01]  /*1f40*/  LDCU UR7, c[0x0][0x3b4] ;  /* 0x00007680ff0777ac */ /* 0x000e220008000800 */
[----:B------:R-:W-:Y:S02]  /*1f50*/  LEA R37, R3, UR5, 0x2 ;  /* 0x0000000503257c11 */ /* 0x000fe4000f8e10ff */
[----:B------:R-:W-:-:S03]  /*1f60*/  IADD3 R3, PT, PT, R16, R3, RZ ;  /* 0x0000000310037210 */ /* 0x000fc60007ffe0ff */
[----:B------:R1:W-:Y:S01]  /*1f70*/  STS [R37], R40 ;  /* 0x0000002825007388 */ /* 0x0003e20000000800 */
[----:B0-----:R-:W-:-:S05]  /*1f80*/  IMAD.U32 R0, RZ, RZ, UR7 ;  /* 0x00000007ff007e24 */ /* 0x001fca000f8e00ff */
[----:B------:R-:W-:-:S13]  /*1f90*/  ISETP.GE.AND P3, PT, R3, R0, PT ;  /* 0x000000000300720c */ /* 0x000fda0003f66270 */
[----:B-1----:R-:W-:Y:S05]  /*1fa0*/  @!P3 BRA `(.L_x_27) ;  /* 0xfffffff000d8b947 */ /* 0x002fea000383ffff */
[----:B------:R-:W-:Y:S05]  /*1fb0*/  BRA `(.L_x_20) ;  /* 0x00000000006c7947 */ /* 0x000fea0003800000 */
.L_x_21:
[----:B------:R-:W-:Y:S01]  /*1fc0*/  ISETP.NE.AND P0, PT, R4, RZ, PT ;  /* 0x000000ff0400720c */ /* 0x000fe20003f05270 */
[----:B------:R-:W-:Y:S01]  /*1fd0*/  BSSY.RECONVERGENT B1, `(.L_x_28) ;  /* 0x000000d000017945 */ /* 0x000fe20003800200 */
[----:B------:R-:W-:Y:S01]  /*1fe0*/  ISETP.GE.U32.AND P1, PT, R14, 0x3, PT ;  /* 0x000000030e00780c */ /* 0x000fe20003f26070 */
[----:B------:R-:W-:-:S10]  /*1ff0*/  IMAD.MOV.U32 R3, RZ, RZ, R17 ;  /* 0x000000ffff037224 */ /* 0x000fd400078e0011 */
[----:B------:R-:W-:Y:S05]  /*2000*/  @!P0 BRA `(.L_x_29) ;  /* 0x0000000000248947 */ /* 0x000fea0003800000 */
[----:B------:R0:W-:Y:S01]  /*2010*/  STS [R12], RZ ;  /* 0x000000ff0c007388 */ /* 0x0001e20000000800 */
[----:B------:R-:W-:Y:S02]  /*2020*/  ISETP.NE.AND P0, PT, R4, 0x1, PT ;  /* 0x000000010400780c */ /* 0x000fe40003f05270 */
[----:B------:R-:W-:-:S11]  /*2030*/  MOV R3, R15 ;  /* 0x0000000f00037202 */ /* 0x000fd60000000f00 */
[----:B0-----:R-:W-:Y:S05]  /*2040*/  @!P0 BRA `(.L_x_29) ;  /* 0x0000000000148947 */ /* 0x001fea0003800000 */
[----:B------:R-:W-:Y:S01]  /*2050*/  ISETP.NE.AND P0, PT, R4, 0x2, PT ;  /* 0x000000020400780c */ /* 0x000fe20003f05270 */
[----:B------:R0:W-:Y:S01]  /*2060*/  STS [R9], RZ ;  /* 0x000000ff09007388 */ /* 0x0001e20000000800 */
[----:B------:R-:W-:-:S11]  /*2070*/  IMAD.MOV.U32 R3, RZ, RZ, R8 ;  /* 0x000000ffff037224 */ /* 0x000fd600078e0008 */
[----:B------:R0:W-:Y:S01]  /*2080*/  @P0 STS [R7], RZ ;  /* 0x000000ff07000388 */ /* 0x0001e20000000800 */
[----:B------:R-:W-:-:S07]  /*2090*/  @P0 IMAD.MOV.U32 R3, RZ, RZ, R6 ;  /* 0x000000ffff030224 */ /* 0x000fce00078e0006 */
.L_x_29:
[----:B------:R-:W-:Y:S05]  /*20a0*/  BSYNC.RECONVERGENT B1 ;  /* 0x0000000000017941 */ /* 0x000fea0003800200 */
.L_x_28:
[----:B------:R-:W-:Y:S05]  /*20b0*/  @!P1 BRA `(.L_x_20) ;  /* 0x00000000002c9947 */ /* 0x000fea0003800000 */
.L_x_30:
[----:B-1----:R-:W-:Y:S02]  /*20c0*/  LEA R37, R3, UR5, 0x2 ;  /* 0x0000000503257c11 */ /* 0x002fe4000f8e10ff */
[C---:B------:R-:W-:Y:S02]  /*20d0*/  LEA R3, R16.reuse, R3, 0x2 ;  /* 0x0000000310037211 */ /* 0x040fe400078e10ff */
[----:B------:R-:W-:Y:S01]  /*20e0*/  LEA R39, R16, R37, 0x2 ;  /* 0x0000002510277211 */ /* 0x000fe200078e10ff */
[----:B------:R1:W-:Y:S01]  /*20f0*/  STS [R37], RZ ;  /* 0x000000ff25007388 */ /* 0x0003e20000000800 */
[----:B------:R-:W-:-:S03]  /*2100*/  ISETP.GE.AND P0, PT, R3, R0, PT ;  /* 0x000000000300720c */ /* 0x000fc60003f06270 */
[C---:B------:R-:W-:Y:S01]  /*2110*/  IMAD R41, R16.reuse, 0x4, R39 ;  /* 0x0000000410297824 */ /* 0x040fe200078e0227 */
[----:B------:R1:W-:Y:S03]  /*2120*/  STS [R39], RZ ;  /* 0x000000ff27007388 */ /* 0x0003e60000000800 */
[----:B------:R-:W-:Y:S01]  /*2130*/  IMAD R36, R16, 0x4, R41 ;  /* 0x0000000410247824 */ /* 0x000fe200078e0229 */
[----:B------:R1:W-:Y:S04]  /*2140*/  STS [R41], RZ ;  /* 0x000000ff29007388 */ /* 0x0003e80000000800 */
[----:B------:R1:W-:Y:S01]  /*2150*/  STS [R36], RZ ;  /* 0x000000ff24007388 */ /* 0x0003e20000000800 */
[----:B------:R-:W-:Y:S05]  /*2160*/  @!P0 BRA `(.L_x_30) ;  /* 0xfffffffc00d48947 */ /* 0x000fea000383ffff */
.L_x_20:
[----:B------:R-:W-:Y:S05]  /*2170*/  BSYNC.RECONVERGENT B0 ;  /* 0x0000000000007941 */ /* 0x000fea0003800200 */
.L_x_19:
[----:B------:R-:W-:Y:S06]  /*2180*/  BAR.SYNC.DEFER_BLOCKING 0x0 ;  /* 0x0000000000007b1d */ /* 0x000fec0000010000 */
[----:B------:R-:W2:Y:S01]  /*2190*/  LDCU UR24, c[0x0][0x3b4] ;  /* 0x00007680ff1877ac */ /* 0x000ea20008000800 */
[----:B------:R-:W-:Y:S04]  /*21a0*/  BSSY.RECONVERGENT B0, `(.L_x_31) ;  /* 0x000016a000007945 */ /* 0x000fe80003800200 */
[----:B------:R-:W-:Y:S05]  /*21b0*/  @P2 BRA `(.L_x_32) ;  /* 0x0000001400a02947 */ /* 0x000fea0003800000 */
[----:B------:R-:W3:Y:S02]  /*21c0*/  LDCU UR7, c[0x0][0x3c0] ;  /* 0x00007800ff0777ac */ /* 0x000ee40008000800 */
[----:B---3--:R-:W-:-:S09]  /*21d0*/  UISETP.NE.AND UP0, UPT, UR7, 0x6, UPT ;  /* 0x000000060700788c */ /* 0x008fd2000bf05270 */
[----:B------:R-:W-:Y:S05]  /*21e0*/  BRA.U !UP0, `(.L_x_33) ;  /* 0x00000009082c7547 */ /* 0x000fea000b800000 */
[----:B------:R-:W-:-:S09]  /*21f0*/  UISETP.NE.AND UP0, UPT, UR7, 0x4, UPT ;  /* 0x000000040700788c */ /* 0x000fd2000bf05270 */
[----:B------:R-:W-:Y:S05]  /*2200*/  BRA.U UP0, `(.L_x_34) ;  /* 0x0000000500647547 */ /* 0x000fea000b800000 */
[----:B------:R-:W-:Y:S01]  /*2210*/  ISETP.NE.AND P0, PT, R4, RZ, PT ;  /* 0x000000ff0400720c */ /* 0x000fe20003f05270 */
[----:B------:R-:W-:Y:S01]  /*2220*/  BSSY.RECONVERGENT B1, `(.L_x_35) ;  /* 0x0000023000017945 */ /* 0x000fe20003800200 */
[----:B------:R-:W-:Y:S01]  /*2230*/  ISETP.GE.U32.AND P1, PT, R14, 0x3, PT ;  /* 0x000000030e00780c */ /* 0x000fe20003f26070 */
[----:B------:R-:W-:-:S10]  /*2240*/  IMAD.MOV.U32 R45, RZ, RZ, R17 ;  /* 0x000000ffff2d7224 */ /* 0x000fd400078e0011 */
[----:B------:R-:W-:Y:S05]  /*2250*/  @!P0 BRA `(.L_x_36) ;  /* 0x00000000007c8947 */ /* 0x000fea0003800000 */
[----:B------:R-:W3:Y:S01]  /*2260*/  LDG.E.CONSTANT R2, desc[UR10][R18.64] ;  /* 0x0000000a12027981 */ /* 0x000ee2000c1e9900 */
[----:B------:R-:W-:Y:S01]  /*2270*/  MOV R3, 0x400 ;  /* 0x0000040000037802 */ /* 0x000fe20000000f00 */
[----:B------:R-:W-:Y:S01]  /*2280*/  IMAD.MOV.U32 R45, RZ, RZ, R15 ;  /* 0x000000ffff2d7224 */ /* 0x000fe200078e000f */
[----:B------:R-:W-:Y:S01]  /*2290*/  ISETP.NE.AND P0, PT, R4, 0x1, PT ;  /* 0x000000010400780c */ /* 0x000fe20003f05270 */
[----:B-1----:R-:W1:Y:S02]  /*22a0*/  S2R R36, SR_CgaCtaId ;  /* 0x0000000000247919 */ /* 0x002e640000008800 */
[----:B------:R-:W-:-:S05]  /*22b0*/  VIADD R3, R3, 0x10 ;  /* 0x0000001003037836 */ /* 0x000fca0000000000 */
[----:B-1----:R-:W-:Y:S02]  /*22c0*/  LEA R39, R36, R3, 0x18 ;  /* 0x0000000324277211 */ /* 0x002fe400078ec0ff */
[----:B------:R-:W-:Y:S02]  /*22d0*/  LDS R3, [R12] ;  /* 0x000000000c037984 */ /* 0x000fe40000000800 */
[C---:B---3--:R-:W-:Y:S02]  /*22e0*/  LEA R36, R2.reuse, R39, 0x2 ;  /* 0x0000002702247211 */ /* 0x048fe400078e10ff */
[----:B------:R-:W-:-:S04]  /*22f0*/  LEA R37, R2, UR12, 0x2 ;  /* 0x0000000c02257c11 */ /* 0x000fc8000f8e10ff */
[----:B------:R-:W1:Y:S02]  /*2300*/  LDS R36, [R36] ;  /* 0x0000000024247984 */ /* 0x000e640000000800 */
[----:B-1----:R-:W-:-:S05]  /*2310*/  FFMA R2, R36, -4, R3 ;  /* 0xc080000024027823 */ /* 0x002fca0000000003 */
[----:B------:R3:W-:Y:S01]  /*2320*/  STS [R37], R2 ;  /* 0x0000000225007388 */ /* 0x0007e20000000800 */
[----:B------:R-:W-:Y:S05]  /*2330*/  @!P0 BRA `(.L_x_36) ;  /* 0x0000000000448947 */ /* 0x000fea0003800000 */
[----:B---3--:R-:W3:Y:S01]  /*2340*/  LDG.E.CONSTANT R2, desc[UR10][R24.64] ;  /* 0x0000000a18027981 */ /* 0x008ee2000c1e9900 */
[----:B------:R-:W-:-:S03]  /*2350*/  ISETP.NE.AND P0, PT, R4, 0x2, PT ;  /* 0x000000020400780c */ /* 0x000fc60003f05270 */
[----:B------:R-:W-:Y:S10]  /*2360*/  LDS R3, [R9] ;  /* 0x0000000009037984 */ /* 0x000ff40000000800 */
[----:B------:R-:W4:Y:S01]  /*2370*/  @P0 LDG.E.CONSTANT R38, desc[UR10][R30.64] ;  /* 0x0000000a1e260981 */ /* 0x000f22000c1e9900 */
[----:B------:R-:W-:-:S02]  /*2380*/  IMAD.MOV.U32 R45, RZ, RZ, R8 ;  /* 0x000000ffff2d7224 */ /* 0x000fc400078e0008 */
[----:B------:R-:W-:Y:S02]  /*2390*/  @P0 IMAD.MOV.U32 R45, RZ, RZ, R6 ;  /* 0x000000ffff2d0224 */ /* 0x000fe400078e0006 */
[C---:B---3--:R-:W-:Y:S01]  /*23a0*/  IMAD R36, R2.reuse, 0x4, R39 ;  /* 0x0000000402247824 */ /* 0x048fe200078e0227 */
[----:B------:R-:W-:-:S05]  /*23b0*/  LEA R37, R2, UR12, 0x2 ;  /* 0x0000000c02257c11 */ /* 0x000fca000f8e10ff */
[----:B------:R-:W1:Y:S01]  /*23c0*/  LDS R36, [R36] ;  /* 0x0000000024247984 */ /* 0x000e620000000800 */
[C---:B----4-:R-:W-:Y:S02]  /*23d0*/  @P0 LEA R39, R38.reuse, R39, 0x2 ;  /* 0x0000002726270211 */ /* 0x050fe400078e10ff */
[----:B------:R-:W-:Y:S01]  /*23e0*/  @P0 LEA R41, R38, UR12, 0x2 ;  /* 0x0000000c26290c11 */ /* 0x000fe2000f8e10ff */
[----:B-1----:R-:W-:-:S05]  /*23f0*/  FFMA R2, R36, -4, R3 ;  /* 0xc080000024027823 */ /* 0x002fca0000000003 */
[----:B------:R-:W-:Y:S04]  /*2400*/  STS [R37], R2 ;  /* 0x0000000225007388 */ /* 0x000fe80000000800 */
[----:B------:R-:W-:Y:S04]  /*2410*/  @P0 LDS R3, [R7] ;  /* 0x0000000007030984 */ /* 0x000fe80000000800 */
[----:B------:R-:W1:Y:S02]  /*2420*/  @P0 LDS R40, [R39] ;  /* 0x0000000027280984 */ /* 0x000e640000000800 */
[----:B-1----:R-:W-:-:S05]  /*2430*/  @P0 FFMA R2, R40, -4, R3 ;  /* 0xc080000028020823 */ /* 0x002fca0000000003 */
[----:B------:R4:W-:Y:S02]  /*2440*/  @P0 STS [R41], R2 ;  /* 0x0000000229000388 */ /* 0x0009e40000000800 */
.L_x_36:
[----:B--2---:R-:W-:Y:S05]  /*2450*/  BSYNC.RECONVERGENT B1 ;  /* 0x0000000000017941 */ /* 0x004fea0003800200 */
.L_x_35:
[----:B------:R-:W-:Y:S05]  /*2460*/  @!P1 BRA `(.L_x_32) ;  /* 0x0000001000f49947 */ /* 0x000fea0003800000 */
[----:B------:R-:W2:Y:S01]  /*2470*/  S2R R3, SR_CgaCtaId ;  /* 0x0000000000037919 */ /* 0x000ea20000008800 */
[----:B---34-:R-:W-:Y:S01]  /*2480*/  MOV R2, 0x400 ;  /* 0x0000040000027802 */ /* 0x018fe20000000f00 */
[----:B------:R-:W-:Y:S03]  /*2490*/  BSSY.RECONVERGENT B1, `(.L_x_37) ;  /* 0x000002e000017945 */ /* 0x000fe60003800200 */
[----:B------:R-:W-:-:S04]  /*24a0*/  IADD3 R2, PT, PT, R2, 0x10, RZ ;  /* 0x0000001002027810 */ /* 0x000fc80007ffe0ff */
[----:B--2---:R-:W-:-:S07]  /*24b0*/  LEA R42, R3, R2, 0x18 ;  /* 0x00000002032a7211 */ /* 0x004fce00078ec0ff */
.L_x_38:
[----:B--2---:R-:W1:Y:S02]  /*24c0*/  LDC.64 R2, c[0x0][0x388] ;  /* 0x0000e200ff027b82 */ /* 0x004e640000000a00 */
[----:B-1----:R-:W-:-:S06]  /*24d0*/  IMAD.WIDE.U32 R36, R45, 0x4, R2 ;  /* 0x000000042d247825 */ /* 0x002fcc00078e0002 */
[----:B------:R1:W2:Y:S01]  /*24e0*/  LDG.E.CONSTANT R37, desc[UR10][R36.64] ;  /* 0x0000000a24257981 */ /* 0x0002a2000c1e9900 */
[----:B------:R-:W-:-:S04]  /*24f0*/  IMAD.IADD R41, R16, 0x1, R45 ;  /* 0x0000000110297824 */ /* 0x000fc800078e022d */
[----:B------:R-:W-:-:S06]  /*2500*/  IMAD.WIDE.U32 R38, R41, 0x4, R2 ;  /* 0x0000000429267825 */ /* 0x000fcc00078e0002 */
[----:B------:R-:W3:Y:S01]  /*2510*/  LDG.E.CONSTANT R39, desc[UR10][R38.64] ;  /* 0x0000000a26277981 */ /* 0x000ee2000c1e9900 */
[----:B------:R-:W-:-:S04]  /*2520*/  IMAD.IADD R43, R41, 0x1, R16 ;  /* 0x00000001292b7824 */ /* 0x000fc800078e0210 */
[----:B------:R-:W-:-:S06]  /*2530*/  IMAD.WIDE.U32 R40, R43, 0x4, R2 ;  /* 0x000000042b287825 */ /* 0x000fcc00078e0002 */
[----:B------:R3:W4:Y:S01]  /*2540*/  LDG.E.CONSTANT R41, desc[UR10][R40.64] ;  /* 0x0000000a28297981 */ /* 0x000722000c1e9900 */
[----:B------:R-:W-:-:S05]  /*2550*/  IADD3 R43, PT, PT, R43, R16, RZ ;  /* 0x000000102b2b7210 */ /* 0x000fca0007ffe0ff */
[----:B------:R-:W-:-:S06]  /*2560*/  IMAD.WIDE.U32 R2, R43, 0x4, R2 ;  /* 0x000000042b027825 */ /* 0x000fcc00078e0002 */
[----:B------:R-:W5:Y:S01]  /*2570*/  LDG.E.CONSTANT R3, desc[UR10][R2.64] ;  /* 0x0000000a02037981 */ /* 0x000f62000c1e9900 */
[----:B------:R-:W-:-:S05]  /*2580*/  LEA R45, R45, UR5, 0x2 ;  /* 0x000000052d2d7c11 */ /* 0x000fca000f8e10ff */
[----:B-1----:R-:W-:Y:S01]  /*2590*/  LDS R36, [R45] ;  /* 0x000000002d247984 */ /* 0x002fe20000000800 */
[C---:B--2---:R-:W-:Y:S01]  /*25a0*/  IMAD R44, R37.reuse, 0x4, R42 ;  /* 0x00000004252c7824 */ /* 0x044fe200078e022a */
[----:B------:R-:W-:-:S04]  /*25b0*/  LEA R37, R37, UR12, 0x2 ;  /* 0x0000000c25257c11 */ /* 0x000fc8000f8e10ff */
[----:B------:R4:W1:Y:S01]  /*25c0*/  LDS R47, [R44] ;  /* 0x000000002c2f7984 */ /* 0x0008620000000800 */
[CC--:B---3--:R-:W-:Y:S02]  /*25d0*/  LEA R40, R39.reuse, R42.reuse, 0x2 ;  /* 0x0000002a27287211 */ /* 0x0c8fe400078e10ff */
[----:B------:R-:W-:Y:S02]  /*25e0*/  LEA R39, R39, UR12, 0x2 ;  /* 0x0000000c27277c11 */ /* 0x000fe4000f8e10ff */
[C---:B----4-:R-:W-:Y:S02]  /*25f0*/  LEA R44, R41.reuse, R42, 0x2 ;  /* 0x0000002a292c7211 */ /* 0x050fe400078e10ff */
[----:B------:R-:W-:Y:S01]  /*2600*/  LEA R41, R41, UR12, 0x2 ;  /* 0x0000000c29297c11 */ /* 0x000fe2000f8e10ff */
[----:B-1----:R-:W-:Y:S01]  /*2610*/  FFMA R36, R47, -4, R36 ;  /* 0xc08000002f247823 */ /* 0x002fe20000000024 */
[----:B------:R-:W-:-:S04]  /*2620*/  IMAD R47, R16, 0x4, R45 ;  /* 0x00000004102f7824 */ /* 0x000fc800078e022d */
[----:B------:R1:W-:Y:S01]  /*2630*/  STS [R37], R36 ;  /* 0x0000002425007388 */ /* 0x0003e20000000800 */
[----:B------:R-:W-:-:S03]  /*2640*/  IMAD R45, R16, 0x4, R47 ;  /* 0x00000004102d7824 */ /* 0x000fc600078e022f */
[----:B------:R-:W-:Y:S04]  /*2650*/  LDS R38, [R47] ;  /* 0x000000002f267984 */ /* 0x000fe80000000800 */
[----:B------:R2:W3:Y:S01]  /*2660*/  LDS R49, [R40] ;  /* 0x0000000028317984 */ /* 0x0004e20000000800 */
[----:B-1----:R-:W-:Y:S01]  /*2670*/  IMAD R36, R16, 0x4, R45 ;  /* 0x0000000410247824 */ /* 0x002fe200078e022d */
[C---:B-----5:R-:W-:Y:S02]  /*2680*/  LEA R37, R3.reuse, R42, 0x2 ;  /* 0x0000002a03257211 */ /* 0x060fe400078e10ff */
[----:B--2---:R-:W-:Y:S01]  /*2690*/  LEA R40, R3, UR12, 0x2 ;  /* 0x0000000c03287c11 */ /* 0x004fe2000f8e10ff */
[----:B---3--:R-:W-:-:S05]  /*26a0*/  FFMA R38, R49, -4, R38 ;  /* 0xc080000031267823 */ /* 0x008fca0000000026 */
[----:B------:R-:W-:Y:S04]  /*26b0*/  STS [R39], R38 ;  /* 0x0000002627007388 */ /* 0x000fe80000000800 */
[----:B------:R1:W-:Y:S04]  /*26c0*/  LDS R2, [R45] ;  /* 0x000000002d027984 */ /* 0x0003e80000000800 */
[----:B------:R-:W2:Y:S01]  /*26d0*/  LDS R49, [R44] ;  /* 0x000000002c317984 */ /* 0x000ea20000000800 */
[----:B-1----:R-:W-:-:S05]  /*26e0*/  IMAD.IADD R45, R43, 0x1, R16 ;  /* 0x000000012b2d7824 */ /* 0x002fca00078e0210 */
[----:B------:R-:W-:Y:S01]  /*26f0*/  ISETP.GE.AND P0, PT, R45, R0, PT ;  /* 0x000000002d00720c */ /* 0x000fe20003f06270 */
[----:B--2---:R-:W-:-:S05]  /*2700*/  FFMA R2, R49, -4, R2 ;  /* 0xc080000031027823 */ /* 0x004fca0000000002 */
[----:B------:R-:W-:Y:S04]  /*2710*/  STS [R41], R2 ;  /* 0x0000000229007388 */ /* 0x000fe80000000800 */
[----:B------:R-:W-:Y:S04]  /*2720*/  LDS R36, [R36] ;  /* 0x0000000024247984 */ /* 0x000fe80000000800 */
[----:B------:R-:W1:Y:S02]  /*2730*/  LDS R37, [R37] ;  /* 0x0000000025257984 */ /* 0x000e640000000800 */
[----:B-1----:R-:W-:-:S05]  /*2740*/  FFMA R3, R37, -4, R36 ;  /* 0xc080000025037823 */ /* 0x002fca0000000024 */
[----:B------:R2:W-:Y:S01]  /*2750*/  STS [R40], R3 ;  /* 0x0000000328007388 */ /* 0x0005e20000000800 */
[----:B------:R-:W-:Y:S05]  /*2760*/  @!P0 BRA `(.L_x_38) ;  /* 0xfffffffc00548947 */ /* 0x000fea000383ffff */
[----:B------:R-:W-:Y:S05]  /*2770*/  BSYNC.RECONVERGENT B1 ;  /* 0x0000000000017941 */ /* 0x000fea0003800200 */
.L_x_37:
[----:B------:R-:W-:Y:S01]  /*2780*/  MOV R2, R3 ;  /* 0x0000000300027202 */ /* 0x000fe20000000f00 */
[----:B------:R-:W-:Y:S06]  /*2790*/  BRA `(.L_x_32) ;  /* 0x0000001000287947 */ /* 0x000fec0003800000 */
.L_x_34:
[----:B------:R-:W-:Y:S01]  /*27a0*/  ISETP.NE.AND P0, PT, R4, RZ, PT ;  /* 0x000000ff0400720c */ /* 0x000fe20003f05270 */
[----:B------:R-:W-:Y:S01]  /*27b0*/  BSSY.RECONVERGENT B1, `(.L_x_39) ;  /* 0x0000013000017945 */ /* 0x000fe20003800200 */
[----:B------:R-:W-:Y:S01]  /*27c0*/  ISETP.GE.U32.AND P1, PT, R14, 0x3, PT ;  /* 0x000000030e00780c */ /* 0x000fe20003f26070 */
[----:B-1----:R-:W-:-:S10]  /*27d0*/  IMAD.MOV.U32 R41, RZ, RZ, R17 ;  /* 0x000000ffff297224 */ /* 0x002fd400078e0011 */
[----:B------:R-:W-:Y:S05]  /*27e0*/  @!P0 BRA `(.L_x_40) ;  /* 0x00000000003c8947 */ /* 0x000fea0003800000 */
[----:B------:R-:W3:Y:S01]  /*27f0*/  LDG.E.CONSTANT R3, desc[UR10][R18.64] ;  /* 0x0000000a12037981 */ /* 0x000ee2000c1e9900 */
[----:B------:R-:W-:Y:S02]  /*2800*/  ISETP.NE.AND P0, PT, R4, 0x1, PT ;  /* 0x000000010400780c */ /* 0x000fe40003f05270 */
[----:B------:R-:W-:Y:S02]  /*2810*/  MOV R41, R15 ;  /* 0x0000000f00297202 */ /* 0x000fe40000000f00 */
[----:B---3--:R-:W-:-:S05]  /*2820*/  LEA R3, R3, UR12, 0x2 ;  /* 0x0000000c03037c11 */ /* 0x008fca000f8e10ff */
[----:B------:R1:W-:Y:S04]  /*2830*/  STS [R3], R2 ;  /* 0x0000000203007388 */ /* 0x0003e80000000800 */
[----:B------:R-:W-:Y:S05]  /*2840*/  @!P0 BRA `(.L_x_40) ;  /* 0x0000000000248947 */ /* 0x000fea0003800000 */
[----:B------:R-:W-:Y:S01]  /*2850*/  ISETP.NE.AND P0, PT, R4, 0x2, PT ;  /* 0x000000020400780c */ /* 0x000fe20003f05270 */
[----:B-1----:R-:W3:-:S12]  /*2860*/  LDG.E.CONSTANT R3, desc[UR10][R24.64] ;  /* 0x0000000a18037981 */ /* 0x002ed8000c1e9900 */
[----:B------:R-:W4:Y:S01]  /*2870*/  @P0 LDG.E.CONSTANT R36, desc[UR10][R30.64] ;  /* 0x0000000a1e240981 */ /* 0x000f22000c1e9900 */
[----:B------:R-:W-:Y:S01]  /*2880*/  IMAD.MOV.U32 R41, RZ, RZ, R8 ;  /* 0x000000ffff297224 */ /* 0x000fe200078e0008 */
[----:B------:R-:W-:Y:S02]  /*2890*/  @P0 MOV R41, R6 ;  /* 0x0000000600290202 */ /* 0x000fe40000000f00 */
[----:B---3--:R-:W-:-:S05]  /*28a0*/  LEA R3, R3, UR12, 0x2 ;  /* 0x0000000c03037c11 */ /* 0x008fca000f8e10ff */
[----:B------:R3:W-:Y:S01]  /*28b0*/  STS [R3], R2 ;  /* 0x0000000203007388 */ /* 0x0007e20000000800 */
[----:B----4-:R-:W-:-:S05]  /*28c0*/  @P0 LEA R37, R36, UR12, 0x2 ;  /* 0x0000000c24250c11 */ /* 0x010fca000f8e10ff */
[----:B------:R3:W-:Y:S02]  /*28d0*/  @P0 STS [R37], R2 ;  /* 0x0000000225000388 */ /* 0x0007e40000000800 */
.L_x_40:
[----:B--2---:R-:W-:Y:S05]  /*28e0*/  BSYNC.RECONVERGENT B1 ;  /* 0x0000000000017941 */ /* 0x004fea0003800200 */
.L_x_39:
[----:B------:R-:W-:Y:S05]  /*28f0*/  @!P1 BRA `(.L_x_32) ;  /* 0x0000000c00d09947 */ /* 0x000fea0003800000 */
[----:B------:R-:W-:Y:S01]  /*2900*/  BSSY.RECONVERGENT B1, `(.L_x_41) ;  /* 0x0000018000017945 */ /* 0x000fe20003800200 */
.L_x_42:
[----:B--23--:R-:W2:Y:S01]  /*2910*/  LDC.64 R36, c[0x0][0x388] ;  /* 0x0000e200ff247b82 */ /* 0x00cea20000000a00 */
[----:B------:R-:W-:-:S05]  /*2920*/  IMAD.IADD R39, R16, 0x1, R41 ;  /* 0x0000000110277824 */ /* 0x000fca00078e0229 */
[----:B------:R-:W-:-:S05]  /*2930*/  IADD3 R45, PT, PT, R39, R16, RZ ;  /* 0x00000010272d7210 */ /* 0x000fca0007ffe0ff */
[----:B-1----:R-:W-:Y:S02]  /*2940*/  IMAD.IADD R3, R45, 0x1, R16 ;  /* 0x000000012d037824 */ /* 0x002fe400078e0210 */
[----:B--2---:R-:W-:-:S04]  /*2950*/  IMAD.WIDE.U32 R42, R41, 0x4, R36 ;  /* 0x00000004292a7825 */ /* 0x004fc800078e0024 */
[--C-:B------:R-:W-:Y:S02]  /*2960*/  IMAD.WIDE.U32 R40, R39, 0x4, R36.reuse ;  /* 0x0000000427287825 */ /* 0x100fe400078e0024 */
[----:B------:R-:W2:Y:S02]  /*2970*/  LDG.E.CONSTANT R42, desc[UR10][R42.64] ;  /* 0x0000000a2a2a7981 */ /* 0x000ea4000c1e9900 */
[--C-:B------:R-:W-:Y:S02]  /*2980*/  IMAD.WIDE.U32 R38, R45, 0x4, R36.reuse ;  /* 0x000000042d267825 */ /* 0x100fe400078e0024 */
[----:B------:R1:W3:Y:S02]  /*2990*/  LDG.E.CONSTANT R40, desc[UR10][R40.64] ;  /* 0x0000000a28287981 */ /* 0x0002e4000c1e9900 */
[C---:B------:R-:W-:Y:S02]  /*29a0*/  IMAD.WIDE.U32 R36, R3.reuse, 0x4, R36 ;  /* 0x0000000403247825 */ /* 0x040fe400078e0024 */
[----:B------:R-:W4:Y:S04]  /*29b0*/  LDG.E.CONSTANT R38, desc[UR10][R38.64] ;  /* 0x0000000a26267981 */ /* 0x000f28000c1e9900 */
[----:B------:R-:W5:Y:S01]  /*29c0*/  LDG.E.CONSTANT R36, desc[UR10][R36.64] ;  /* 0x0000000a24247981 */ /* 0x000f62000c1e9900 */
[----:B-1----:R-:W-:-:S04]  /*29d0*/  IADD3 R41, PT, PT, R3, R16, RZ ;  /* 0x0000001003297210 */ /* 0x002fc80007ffe0ff */
[----:B------:R-:W-:Y:S02]  /*29e0*/  ISETP.GE.AND P0, PT, R41, R0, PT ;  /* 0x000000002900720c */ /* 0x000fe40003f06270 */
[----:B--2---:R-:W-:Y:S02]  /*29f0*/  LEA R45, R42, UR12, 0x2 ;  /* 0x0000000c2a2d7c11 */ /* 0x004fe4000f8e10ff */
[----:B---3--:R-:W-:-:S03]  /*2a00*/  LEA R47, R40, UR12, 0x2 ;  /* 0x0000000c282f7c11 */ /* 0x008fc6000f8e10ff */
[----:B------:R2:W-:Y:S01]  /*2a10*/  STS [R45], R2 ;  /* 0x000000022d007388 */ /* 0x0005e20000000800 */
[----:B----4-:R-:W-:-:S03]  /*2a20*/  LEA R49, R38, UR12, 0x2 ;  /* 0x0000000c26317c11 */ /* 0x010fc6000f8e10ff */
[----:B------:R2:W-:Y:S01]  /*2a30*/  STS [R47], R2 ;  /* 0x000000022f007388 */ /* 0x0005e20000000800 */
[----:B-----5:R-:W-:-:S03]  /*2a40*/  LEA R51, R36, UR12, 0x2 ;  /* 0x0000000c24337c11 */ /* 0x020fc6000f8e10ff */
[----:B------:R2:W-:Y:S04]  /*2a50*/  STS [R49], R2 ;  /* 0x0000000231007388 */ /* 0x0005e80000000800 */
[----:B------:R2:W-:Y:S01]  /*2a60*/  STS [R51], R2 ;  /* 0x0000000233007388 */ /* 0x0005e20000000800 */
[----:B------:R-:W-:Y:S05]  /*2a70*/  @!P0 BRA `(.L_x_42) ;  /* 0xfffffffc00a48947 */ /* 0x000fea000383ffff */
[----:B------:R-:W-:Y:S05]  /*2a80*/  BSYNC.RECONVERGENT B1 ;  /* 0x0000000000017941 */ /* 0x000fea0003800200 */
.L_x_41:
[----:B------:R-:W-:Y:S05]  /*2a90*/  BRA `(.L_x_32) ;  /* 0x0000000c00687947 */ /* 0x000fea0003800000 */
.L_x_33:
[----:B------:R-:W-:Y:S01]  /*2aa0*/  ISETP.NE.AND P0, PT, R4, RZ, PT ;  /* 0x000000ff0400720c */ /* 0x000fe20003f05270 */
[----:B------:R-:W-:Y:S01]  /*2ab0*/  BSSY.RECONVERGENT B3, `(.L_x_43) ;  /* 0x000005e000037945 */ /* 0x000fe20003800200 */
[----:B------:R-:W-:-:S11]  /*2ac0*/  IMAD.MOV.U32 R43, RZ, RZ, R17 ;  /* 0x000000ffff2b7224 */ /* 0x000fd600078e0011 */
[----:B------:R-:W-:Y:S05]  /*2ad0*/  @!P0 BRA `(.L_x_44) ;  /* 0x00000004006c8947 */ /* 0x000fea0003800000 */
[----:B------:R-:W3:Y:S01]  /*2ae0*/  LDG.E.CONSTANT R2, desc[UR10][R18.64] ;  /* 0x0000000a12027981 */ /* 0x000ee2000c1e9900 */
[----:B------:R-:W4:Y:S01]  /*2af0*/  S2UR UR8, SR_CgaCtaId ;  /* 0x00000000000879c3 */ /* 0x000f220000008800 */
[----:B------:R-:W-:Y:S01]  /*2b00*/  UMOV UR7, 0x400 ;  /* 0x0000040000077882 */ /* 0x000fe20000000000 */
[----:B-1----:R-:W-:Y:S01]  /*2b10*/  HFMA2 R36, -RZ, RZ, 1.666015625, -0.052093505859375 ;  /* 0x3eaaaaabff247431 */ /* 0x002fe200000001ff */
[----:B------:R-:W-:Y:S01]  /*2b20*/  UIADD3 UR7, UPT, UPT, UR7, 0x10, URZ ;  /* 0x0000001007077890 */ /* 0x000fe2000fffe0ff */
[----:B------:R-:W-:Y:S01]  /*2b30*/  LDS R0, [R12] ;  /* 0x000000000c007984 */ /* 0x000fe20000000800 */
[----:B------:R-:W-:Y:S01]  /*2b40*/  IMAD.MOV.U32 R37, RZ, RZ, 0x3f800000 ;  /* 0x3f800000ff257424 */ /* 0x000fe200078e00ff */
[----:B------:R-:W-:Y:S01]  /*2b50*/  BSSY.RECONVERGENT B4, `(.L_x_45) ;  /* 0x0000012000047945 */ /* 0x000fe20003800200 */
[----:B------:R-:W-:Y:S01]  /*2b60*/  ISETP.NE.AND P3, PT, R4, 0x1, PT ;  /* 0x000000010400780c */ /* 0x000fe20003f65270 */
[----:B----4-:R-:W-:-:S06]  /*2b70*/  ULEA UR7, UR8, UR7, 0x18 ;  /* 0x0000000708077291 */ /* 0x010fcc000f8ec0ff */
[----:B---3--:R-:W-:-:S05]  /*2b80*/  LEA R38, R2, UR7, 0x2 ;  /* 0x0000000702267c11 */ /* 0x008fca000f8e10ff */
[----:B------:R-:W1:Y:S02]  /*2b90*/  LDS R3, [R38] ;  /* 0x0000000026037984 */ /* 0x000e640000000800 */
[----:B-1----:R-:W-:Y:S01]  /*2ba0*/  FFMA R0, R3, -6, R0 ;  /* 0xc0c0000003007823 */ /* 0x002fe20000000000 */
[----:B------:R-:W-:-:S03]  /*2bb0*/  FFMA R3, R36, -3, R37 ;  /* 0xc040000024037823 */ /* 0x000fc60000000025 */
[----:B------:R-:W-:Y:S01]  /*2bc0*/  FADD R0, R0, R0 ;  /* 0x0000000000007221 */ /* 0x000fe20000000000 */
[----:B------:R-:W-:-:S03]  /*2bd0*/  FFMA R3, R3, R36, 0.3333333432674407959 ;  /* 0x3eaaaaab03037423 */ /* 0x000fc60000000024 */
[----:B------:R-:W1:Y:S01]  /*2be0*/  FCHK P0, R0, 3 ;  /* 0x4040000000007902 */ /* 0x000e620000000000 */
[----:B------:R-:W-:-:S04]  /*2bf0*/  FFMA R36, R0, R3, RZ ;  /* 0x0000000300247223 */ /* 0x000fc800000000ff */
[----:B------:R-:W-:-:S04]  /*2c00*/  FFMA R37, R36, -3, R0 ;  /* 0xc040000024257823 */ /* 0x000fc80000000000 */
[----:B------:R-:W-:Y:S01]  /*2c10*/  FFMA R3, R3, R37, R36 ;  /* 0x0000002503037223 */ /* 0x000fe20000000024 */
[----:B-1----:R-:W-:Y:S06]  /*2c20*/  @!P0 BRA `(.L_x_46) ;  /* 0x0000000000108947 */ /* 0x002fec0003800000 */
[----:B------:R-:W-:Y:S02]  /*2c30*/  MOV R3, 0x40400000 ;  /* 0x4040000000037802 */ /* 0x000fe40000000f00 */
[----:B------:R-:W-:-:S07]  /*2c40*/  MOV R36, 0x2c60 ;  /* 0x00002c6000247802 */ /* 0x000fce0000000f00 */
[----:B0-2---:R-:W-:Y:S05]  /*2c50*/  CALL.REL.NOINC `($__internal_0_$__cuda_sm3x_div_rn_noftz_f32_slowpath) ;  /* 0x0000004000347944 */ /* 0x005fea0003c00000 */
[----:B------:R-:W-:-:S07]  /*2c60*/  IMAD.MOV.U32 R3, RZ, RZ, R0 ;  /* 0x000000ffff037224 */ /* 0x000fce00078e0000 */
.L_x_46:
[----:B--2---:R-:W-:Y:S05]  /*2c70*/  BSYNC.RECONVERGENT B4 ;  /* 0x0000000000047941 */ /* 0x004fea0003800200 */
.L_x_45:
[----:B------:R-:W-:Y:S01]  /*2c80*/  LEA R0, R2, UR12, 0x2 ;  /* 0x0000000c02007c11 */ /* 0x000fe2000f8e10ff */
[----:B------:R-:W-:Y:S01]  /*2c90*/  IMAD.MOV.U32 R43, RZ, RZ, R15 ;  /* 0x000000ffff2b7224 */ /* 0x000fe200078e000f */
[----:B------:R-:W-:-:S03]  /*2ca0*/  MOV R2, R3 ;  /* 0x0000000300027202 */ /* 0x000fc60000000f00 */
[----:B------:R3:W-:Y:S01]  /*2cb0*/  STS [R0], R3 ;  /* 0x0000000300007388 */ /* 0x0007e20000000800 */
[----:B------:R-:W-:Y:S05]  /*2cc0*/  @!P3 BRA `(.L_x_44) ;  /* 0x0000000000f0b947 */ /* 0x000fea0003800000 */
[----:B------:R-:W2:Y:S01]  /*2cd0*/  LDG.E.CONSTANT R2, desc[UR10][R24.64] ;  /* 0x0000000a18027981 */ /* 0x000ea2000c1e9900 */
[----:B------:R-:W1:Y:S01]  /*2ce0*/  S2UR UR8, SR_CgaCtaId ;  /* 0x00000000000879c3 */ /* 0x000e620000008800 */
[----:B------:R-:W-:Y:S01]  /*2cf0*/  UMOV UR7, 0x400 ;  /* 0x0000040000077882 */ /* 0x000fe20000000000 */
[----:B------:R-:W-:Y:S01]  /*2d00*/  HFMA2 R36, -RZ, RZ, 1.666015625, -0.052093505859375 ;  /* 0x3eaaaaabff247431 */ /* 0x000fe200000001ff */
[----:B------:R-:W-:Y:S01]  /*2d10*/  UIADD3 UR7, UPT, UPT, UR7, 0x10, URZ ;  /* 0x0000001007077890 */ /* 0x000fe2000fffe0ff */
[----:B---3--:R-:W-:Y:S01]  /*2d20*/  LDS R0, [R9] ;  /* 0x0000000009007984 */ /* 0x008fe20000000800 */
[----:B------:R-:W-:Y:S01]  /*2d30*/  IMAD.MOV.U32 R37, RZ, RZ, 0x40400000 ;  /* 0x40400000ff257424 */ /* 0x000fe200078e00ff */
[----:B------:R-:W-:Y:S01]  /*2d40*/  BSSY.RECONVERGENT B4, `(.L_x_47) ;  /* 0x0000012000047945 */ /* 0x000fe20003800200 */
[----:B------:R-:W-:Y:S01]  /*2d50*/  ISETP.NE.AND P3, PT, R4, 0x2, PT ;  /* 0x000000020400780c */ /* 0x000fe20003f65270 */
[----:B-1----:R-:W-:-:S06]  /*2d60*/  ULEA UR7, UR8, UR7, 0x18 ;  /* 0x0000000708077291 */ /* 0x002fcc000f8ec0ff */
[----:B--2---:R-:W-:-:S05]  /*2d70*/  LEA R38, R2, UR7, 0x2 ;  /* 0x0000000702267c11 */ /* 0x004fca000f8e10ff */
[----:B------:R-:W1:Y:S02]  /*2d80*/  LDS R3, [R38] ;  /* 0x0000000026037984 */ /* 0x000e640000000800 */
[----:B-1----:R-:W-:Y:S01]  /*2d90*/  FFMA R0, R3, -6, R0 ;  /* 0xc0c0000003007823 */ /* 0x002fe20000000000 */
[----:B------:R-:W-:-:S03]  /*2da0*/  FFMA R3, R36, -R37, 1 ;  /* 0x3f80000024037423 */ /* 0x000fc60000000825 */
        /* <DEDUP_REMOVED lines=9> */
[----:B0-----:R-:W-:Y:S05]  /*2e40*/  CALL.REL.NOINC `($__internal_0_$__cuda_sm3x_div_rn_noftz_f32_slowpath) ;  /* 0x0000003c00b87944 */ /* 0x001fea0003c00000 */
[----:B------:R-:W-:-:S07]  /*2e50*/  IMAD.MOV.U32 R3, RZ, RZ, R0 ;  /* 0x000000ffff037224 */ /* 0x000fce00078e0000 */
.L_x_48:
[----:B------:R-:W-:Y:S05]  /*2e60*/  BSYNC.RECONVERGENT B4 ;  /* 0x0000000000047941 */ /* 0x000fea0003800200 */
.L_x_47:
        /* <DEDUP_REMOVED lines=10> */
[----:B----4-:R-:W-:Y:S01]  /*2f10*/  LDS R0, [R7] ;  /* 0x0000000007007984 */ /* 0x010fe20000000800 */
[----:B------:R-:W-:Y:S01]  /*2f20*/  IMAD.MOV.U32 R37, RZ, RZ, 0x40400000 ;  /* 0x40400000ff257424 */ /* 0x000fe200078e00ff */
[----:B------:R-:W-:Y:S03]  /*2f30*/  BSSY.RECONVERGENT B4, `(.L_x_49) ;  /* 0x0000011000047945 */ /* 0x000fe60003800200 */
[----:B------:R-:W-:Y:S01]  /*2f40*/  FFMA R37, R36, -R37, 1 ;  /* 0x3f80000024257423 */ /* 0x000fe20000000825 */
[----:B-1----:R-:W-:-:S06]  /*2f50*/  ULEA UR7, UR8, UR7, 0x18 ;  /* 0x0000000708077291 */ /* 0x002fcc000f8ec0ff */
[----:B--2---:R-:W-:-:S05]  /*2f60*/  LEA R38, R2, UR7, 0x2 ;  /* 0x0000000702267c11 */ /* 0x004fca000f8e10ff */
[----:B------:R-:W1:Y:S02]  /*2f70*/  LDS R3, [R38] ;  /* 0x0000000026037984 */ /* 0x000e640000000800 */
[----:B-1----:R-:W-:-:S04]  /*2f80*/  FFMA R0, R3, -6, R0 ;  /* 0xc0c0000003007823 */ /* 0x002fc80000000000 */
[----:B------:R-:W-:Y:S01]  /*2f90*/  FADD R3, R0, R0 ;  /* 0x0000000000037221 */ /* 0x000fe20000000000 */
[----:B------:R-:W-:-:S03]  /*2fa0*/  FFMA R0, R37, R36, 0.3333333432674407959 ;  /* 0x3eaaaaab25007423 */ /* 0x000fc60000000024 */
[----:B------:R-:W1:Y:S01]  /*2fb0*/  FCHK P0, R3, 3 ;  /* 0x4040000003007902 */ /* 0x000e620000000000 */
[----:B------:R-:W-:-:S04]  /*2fc0*/  FFMA R36, R0, R3, RZ ;  /* 0x0000000300247223 */ /* 0x000fc800000000ff */
[----:B------:R-:W-:-:S04]  /*2fd0*/  FFMA R37, R36, -3, R3 ;  /* 0xc040000024257823 */ /* 0x000fc80000000003 */
[----:B------:R-:W-:Y:S01]  /*2fe0*/  FFMA R0, R0, R37, R36 ;  /* 0x0000002500007223 */ /* 0x000fe20000000024 */
[----:B-1----:R-:W-:Y:S06]  /*2ff0*/  @!P0 BRA `(.L_x_50) ;  /* 0x0000000000108947 */ /* 0x002fec0003800000 */
[----:B------:R-:W-:Y:S01]  /*3000*/  MOV R0, R3 ;  /* 0x0000000300007202 */ /* 0x000fe20000000f00 */
[----:B------:R-:W-:Y:S01]  /*3010*/  IMAD.MOV.U32 R3, RZ, RZ, 0x40400000 ;  /* 0x40400000ff037424 */ /* 0x000fe200078e00ff */
[----:B------:R-:W-:-:S07]  /*3020*/  MOV R36, 0x3040 ;  /* 0x0000304000247802 */ /* 0x000fce0000000f00 */
[----:B0-----:R-:W-:Y:S05]  /*3030*/  CALL.REL.NOINC `($__internal_0_$__cuda_sm3x_div_rn_noftz_f32_slowpath) ;  /* 0x0000003c003c7944 */ /* 0x001fea0003c00000 */
.L_x_50:
[----:B------:R-:W-:Y:S05]  /*3040*/  BSYNC.RECONVERGENT B4 ;  /* 0x0000000000047941 */ /* 0x000fea0003800200 */
.L_x_49:
[----:B------:R-:W-:Y:S01]  /*3050*/  LEA R3, R2, UR12, 0x2 ;  /* 0x0000000c02037c11 */ /* 0x000fe2000f8e10ff */
[----:B------:R-:W-:Y:S01]  /*3060*/  IMAD.MOV.U32 R43, RZ, RZ, R6 ;  /* 0x000000ffff2b7224 */ /* 0x000fe200078e0006 */
[----:B------:R-:W-:-:S03]  /*3070*/  MOV R2, R0 ;  /* 0x0000000000027202 */ /* 0x000fc60000000f00 */
[----:B------:R1:W-:Y:S04]  /*3080*/  STS [R3], R0 ;  /* 0x0000000003007388 */ /* 0x0003e80000000800 */
.L_x_44:
[----:B--2---:R-:W-:Y:S05]  /*3090*/  BSYNC.RECONVERGENT B3 ;  /* 0x0000000000037941 */ /* 0x004fea0003800200 */
.L_x_43:
[----:B------:R-:W-:-:S13]  /*30a0*/  ISETP.GE.U32.AND P0, PT, R14, 0x3, PT ;  /* 0x000000030e00780c */ /* 0x000fda0003f06070 */
[----:B------:R-:W-:Y:S05]  /*30b0*/  @!P0 BRA `(.L_x_32) ;  /* 0x0000000400e08947 */ /* 0x000fea0003800000 */
[----:B------:R-:W-:Y:S01]  /*30c0*/  BSSY.RECONVERGENT B3, `(.L_x_51) ;  /* 0x0000076000037945 */ /* 0x000fe20003800200 */
.L_x_60:
[----:B-1----:R-:W1:Y:S02]  /*30d0*/  LDC.64 R36, c[0x0][0x388] ;  /* 0x0000e200ff247b82 */ /* 0x002e640000000a00 */
[----:B-1----:R-:W-:-:S05]  /*30e0*/  IMAD.WIDE.U32 R36, R43, 0x4, R36 ;  /* 0x000000042b247825 */ /* 0x002fca00078e0024 */
[----:B------:R-:W2:Y:S01]  /*30f0*/  LDG.E.CONSTANT R41, desc[UR10][R36.64] ;  /* 0x0000000a24297981 */ /* 0x000ea2000c1e9900 */
[----:B---34-:R-:W-:Y:S01]  /*3100*/  MOV R0, 0x400 ;  /* 0x0000040000007802 */ /* 0x018fe20000000f00 */
[----:B------:R-:W-:Y:S01]  /*3110*/  HFMA2 R38, -RZ, RZ, 1.666015625, -0.052093505859375 ;  /* 0x3eaaaaabff267431 */ /* 0x000fe200000001ff */
[----:B------:R-:W-:Y:S01]  /*3120*/  LEA R45, R43, UR5, 0x2 ;  /* 0x000000052b2d7c11 */ /* 0x000fe2000f8e10ff */
[----:B------:R-:W1:Y:S01]  /*3130*/  S2R R3, SR_CgaCtaId ;  /* 0x0000000000037919 */ /* 0x000e620000008800 */
[----:B------:R-:W-:Y:S01]  /*3140*/  IADD3 R0, PT, PT, R0, 0x10, RZ ;  /* 0x0000001000007810 */ /* 0x000fe20007ffe0ff */
[----:B------:R-:W-:Y:S01]  /*3150*/  IMAD.MOV.U32 R39, RZ, RZ, 0x40400000 ;  /* 0x40400000ff277424 */ /* 0x000fe200078e00ff */
[----:B------:R-:W-:Y:S03]  /*3160*/  BSSY.RECONVERGENT B4, `(.L_x_52) ;  /* 0x0000013000047945 */ /* 0x000fe60003800200 */
[----:B------:R-:W-:Y:S01]  /*3170*/  FFMA R39, R38, -R39, 1 ;  /* 0x3f80000026277423 */ /* 0x000fe20000000827 */
[----:B-1----:R-:W-:-:S02]  /*3180*/  LEA R2, R3, R0, 0x18 ;  /* 0x0000000003027211 */ /* 0x002fc400078ec0ff */
[----:B------:R-:W-:Y:S03]  /*3190*/  LDS R0, [R45] ;  /* 0x000000002d007984 */ /* 0x000fe60000000800 */
[----:B--2---:R-:W-:-:S06]  /*31a0*/  IMAD R3, R41, 0x4, R2 ;  /* 0x0000000429037824 */ /* 0x004fcc00078e0202 */
        /* <DEDUP_REMOVED lines=13> */
[----:B------:R-:W-:-:S07]  /*3280*/  MOV R38, R0 ;  /* 0x0000000000267202 */ /* 0x000fce0000000f00 */
.L_x_53:
[----:B------:R-:W-:Y:S05]  /*3290*/  BSYNC.RECONVERGENT B4 ;  /* 0x0000000000047941 */ /* 0x000fea0003800200 */
.L_x_52:
[----:B------:R-:W1:Y:S01]  /*32a0*/  LDC.64 R36, c[0x0][0x388] ;  /* 0x0000e200ff247b82 */ /* 0x000e620000000a00 */
[----:B------:R-:W-:-:S04]  /*32b0*/  IMAD.IADD R43, R16, 0x1, R43 ;  /* 0x00000001102b7824 */ /* 0x000fc800078e022b */
[----:B-1----:R-:W-:-:S05]  /*32c0*/  IMAD.WIDE.U32 R36, R43, 0x4, R36 ;  /* 0x000000042b247825 */ /* 0x002fca00078e0024 */
[----:B------:R-:W2:Y:S01]  /*32d0*/  LDG.E.CONSTANT R39, desc[UR10][R36.64] ;  /* 0x0000000a24277981 */ /* 0x000ea2000c1e9900 */
[----:B------:R-:W-:Y:S01]  /*32e0*/  LEA R41, R41, UR12, 0x2 ;  /* 0x0000000c29297c11 */ /* 0x000fe2000f8e10ff */
[----:B------:R-:W-:Y:S01]  /*32f0*/  HFMA2 R42, -RZ, RZ, 1.666015625, -0.052093505859375 ;  /* 0x3eaaaaabff2a7431 */ /* 0x000fe200000001ff */
[----:B------:R-:W-:Y:S01]  /*3300*/  LEA R45, R16, R45, 0x2 ;  /* 0x0000002d102d7211 */ /* 0x000fe200078e10ff */
[----:B------:R-:W-:Y:S01]  /*3310*/  IMAD.MOV.U32 R47, RZ, RZ, 0x40400000 ;  /* 0x40400000ff2f7424 */ /* 0x000fe200078e00ff */
[----:B------:R-:W-:Y:S01]  /*3320*/  BSSY.RECONVERGENT B4, `(.L_x_54) ;  /* 0x0000013000047945 */ /* 0x000fe20003800200 */
[----:B------:R-:W-:Y:S04]  /*3330*/  STS [R41], R38 ;  /* 0x0000002629007388 */ /* 0x000fe80000000800 */
[----:B------:R-:W-:Y:S01]  /*3340*/  LDS R0, [R45] ;  /* 0x000000002d007984 */ /* 0x000fe20000000800 */
[----:B------:R-:W-:Y:S01]  /*3350*/  FFMA R47, R42, -R47, 1 ;  /* 0x3f8000002a2f7423 */ /* 0x000fe2000000082f */
        /* <DEDUP_REMOVED lines=15> */
.L_x_55:
[----:B------:R-:W-:Y:S05]  /*3450*/  BSYNC.RECONVERGENT B4 ;  /* 0x0000000000047941 */ /* 0x000fea0003800200 */
.L_x_54:
        /* <DEDUP_REMOVED lines=27> */
.L_x_57:
[----:B------:R-:W-:Y:S05]  /*3610*/  BSYNC.RECONVERGENT B4 ;  /* 0x0000000000047941 */ /* 0x000fea0003800200 */
.L_x_56:
        /* <DEDUP_REMOVED lines=26> */
.L_x_59:
[----:B------:R-:W-:Y:S05]  /*37c0*/  BSYNC.RECONVERGENT B4 ;  /* 0x0000000000047941 */ /* 0x000fea0003800200 */
.L_x_58:
[----:B------:R-:W-:Y:S02]  /*37d0*/  LEA R39, R39, UR12, 0x2 ;  /* 0x0000000c27277c11 */ /* 0x000fe4000f8e10ff */
[----:B------:R-:W-:-:S03]  /*37e0*/  IADD3 R43, PT, PT, R43, R16, RZ ;  /* 0x000000102b2b7210 */ /* 0x000fc60007ffe0ff */
[----:B------:R2:W-:Y:S01]  /*37f0*/  STS [R39], R0 ;  /* 0x0000000027007388 */ /* 0x0005e20000000800 */
[----:B------:R-:W-:-:S13]  /*3800*/  ISETP.GE.AND P0, PT, R43, UR24, PT ;  /* 0x000000182b007c0c */ /* 0x000fda000bf06270 */
[----:B--2---:R-:W-:Y:S05]  /*3810*/  @!P0 BRA `(.L_x_60) ;  /* 0xfffffff8002c8947 */ /* 0x004fea000383ffff */
[----:B------:R-:W-:Y:S05]  /*3820*/  BSYNC.RECONVERGENT B3 ;  /* 0x0000000000037941 */ /* 0x000fea0003800200 */
.L_x_51:
[----:B------:R-:W-:-:S07]  /*3830*/  IMAD.MOV.U32 R2, RZ, RZ, R0 ;  /* 0x000000ffff027224 */ /* 0x000fce00078e0000 */
.L_x_32:
[----:B--2---:R-:W-:Y:S05]  /*3840*/  BSYNC.RECONVERGENT B0 ;  /* 0x0000000000007941 */ /* 0x004fea0003800200 */
.L_x_31:
[----:B------:R-:W-:Y:S06]  /*3850*/  BAR.SYNC.DEFER_BLOCKING 0x0 ;  /* 0x0000000000007b1d */ /* 0x000fec0000010000 */
[----:B------:R-:W2:Y:S01]  /*3860*/  LDCU UR8, c[0x0][0x3b4] ;  /* 0x00007680ff0877ac */ /* 0x000ea20008000800 */
[----:B------:R-:W-:Y:S01]  /*3870*/  BSSY.RECONVERGENT B0, `(.L_x_61) ;  /* 0x000005c000007945 */ /* 0x000fe20003800200 */
[----:B------:R-:W0:Y:S03]  /*3880*/  LDCU UR7, c[0x0][0x3c8] ;  /* 0x00007900ff0777ac */ /* 0x000e260008000800 */
[----:B------:R-:W-:Y:S05]  /*3890*/  @P2 BRA `(.L_x_62) ;  /* 0x0000000400642947 */ /* 0x000fea0003800000 */
[----:B------:R-:W-:Y:S01]  /*38a0*/  ISETP.NE.AND P0, PT, R4, RZ, PT ;  /* 0x000000ff0400720c */ /* 0x000fe20003f05270 */
[----:B------:R-:W-:Y:S01]  /*38b0*/  BSSY.RECONVERGENT B1, `(.L_x_63) ;  /* 0x0000027000017945 */ /* 0x000fe20003800200 */
[----:B------:R-:W-:Y:S02]  /*38c0*/  ISETP.GE.U32.AND P1, PT, R14, 0x3, PT ;  /* 0x000000030e00780c */ /* 0x000fe40003f26070 */
[----:B-1-34-:R-:W-:-:S09]  /*38d0*/  MOV R3, R17 ;  /* 0x0000001100037202 */ /* 0x01afd20000000f00 */
[----:B------:R-:W-:Y:S05]  /*38e0*/  @!P0 BRA `(.L_x_64) ;  /* 0x00000000008c8947 */ /* 0x000fea0003800000 */
[----:B------:R-:W3:Y:S01]  /*38f0*/  LDG.E.CONSTANT R0, desc[UR10][R18.64] ;  /* 0x0000000a12007981 */ /* 0x000ee2000c1e9900 */
[----:B------:R-:W-:Y:S01]  /*3900*/  MOV R3, 0x400 ;  /* 0x0000040000037802 */ /* 0x000fe20000000f00 */
[----:B------:R-:W1:Y:S01]  /*3910*/  LDC R37, c[0x0][0x3c8] ;  /* 0x0000f200ff257b82 */ /* 0x000e620000000800 */
[----:B------:R-:W-:Y:S01]  /*3920*/  ISETP.NE.AND P0, PT, R4, 0x1, PT ;  /* 0x000000010400780c */ /* 0x000fe20003f05270 */
[----:B------:R-:W4:Y:S02]  /*3930*/  S2R R36, SR_CgaCtaId ;  /* 0x0000000000247919 */ /* 0x000f240000008800 */
[----:B------:R-:W-:-:S05]  /*3940*/  VIADD R3, R3, 0x10 ;  /* 0x0000001003037836 */ /* 0x000fca0000000000 */
[----:B----4-:R-:W-:Y:S02]  /*3950*/  LEA R39, R36, R3, 0x18 ;  /* 0x0000000324277211 */ /* 0x010fe400078ec0ff */
[C---:B---3--:R-:W-:Y:S02]  /*3960*/  LEA R36, R0.reuse, UR12, 0x2 ;  /* 0x0000000c00247c11 */ /* 0x048fe4000f8e10ff */
[----:B------:R-:W-:-:S03]  /*3970*/  LEA R41, R0, R39, 0x2 ;  /* 0x0000002700297211 */ /* 0x000fc600078e10ff */
[----:B------:R-:W-:Y:S04]  /*3980*/  LDS R0, [R36] ;  /* 0x0000000024007984 */ /* 0x000fe80000000800 */
[----:B------:R-:W1:Y:S02]  /*3990*/  LDS R3, [R41] ;  /* 0x0000000029037984 */ /* 0x000e640000000800 */
[----:B-1----:R-:W-:Y:S01]  /*39a0*/  FFMA R0, R0, R37, R3 ;  /* 0x0000002500007223 */ /* 0x002fe20000000003 */
[----:B------:R-:W-:-:S04]  /*39b0*/  IMAD.MOV.U32 R3, RZ, RZ, R15 ;  /* 0x000000ffff037224 */ /* 0x000fc800078e000f */
[----:B------:R-:W-:-:S05]  /*39c0*/  FMNMX R0, RZ, R0, !PT ;  /* 0x00000000ff007209 */ /* 0x000fca0007800000 */
[----:B------:R1:W-:Y:S01]  /*39d0*/  STS [R41], R0 ;  /* 0x0000000029007388 */ /* 0x0003e20000000800 */
[----:B------:R-:W-:Y:S05]  /*39e0*/  @!P0 BRA `(.L_x_64) ;  /* 0x00000000004c8947 */ /* 0x000fea0003800000 */
[----:B-1----:R-:W3:Y:S01]  /*39f0*/  LDG.E.CONSTANT R0, desc[UR10][R24.64] ;  /* 0x0000000a18007981 */ /* 0x002ee2000c1e9900 */
[----:B------:R-:W-:-:S13]  /*3a00*/  ISETP.NE.AND P0, PT, R4, 0x2, PT ;  /* 0x000000020400780c */ /* 0x000fda0003f05270 */
[----:B------:R-:W4:Y:S01]  /*3a10*/  @P0 LDG.E.CONSTANT R36, desc[UR10][R30.64] ;  /* 0x0000000a1e240981 */ /* 0x000f22000c1e9900 */
[C---:B---3--:R-:W-:Y:S02]  /*3a20*/  LEA R38, R0.reuse, UR12, 0x2 ;  /* 0x0000000c00267c11 */ /* 0x048fe4000f8e10ff */
[----:B------:R-:W-:-:S03]  /*3a30*/  LEA R41, R0, R39, 0x2 ;  /* 0x0000002700297211 */ /* 0x000fc600078e10ff */
[----:B------:R-:W-:Y:S04]  /*3a40*/  LDS R0, [R38] ;  /* 0x0000000026007984 */ /* 0x000fe80000000800 */
[----:B------:R-:W1:Y:S01]  /*3a50*/  LDS R3, [R41] ;  /* 0x0000000029037984 */ /* 0x000e620000000800 */
[C---:B----4-:R-:W-:Y:S01]  /*3a60*/  @P0 LEA R40, R36.reuse, UR12, 0x2 ;  /* 0x0000000c24280c11 */ /* 0x050fe2000f8e10ff */
[----:B------:R-:W-:Y:S02]  /*3a70*/  @P0 IMAD R39, R36, 0x4, R39 ;  /* 0x0000000424270824 */ /* 0x000fe400078e0227 */
[----:B-1----:R-:W-:-:S05]  /*3a80*/  FFMA R0, R0, R37, R3 ;  /* 0x0000002500007223 */ /* 0x002fca0000000003 */
[----:B------:R-:W-:-:S05]  /*3a90*/  FMNMX R0, RZ, R0, !PT ;  /* 0x00000000ff007209 */ /* 0x000fca0007800000 */
[----:B------:R-:W-:Y:S04]  /*3aa0*/  STS [R41], R0 ;  /* 0x0000000029007388 */ /* 0x000fe80000000800 */
[----:B------:R-:W-:Y:S04]  /*3ab0*/  @P0 LDS R3, [R40] ;  /* 0x0000000028030984 */ /* 0x000fe80000000800 */
[----:B------:R-:W1:Y:S02]  /*3ac0*/  @P0 LDS R36, [R39] ;  /* 0x0000000027240984 */ /* 0x000e640000000800 */
[----:B-1----:R-:W-:-:S05]  /*3ad0*/  @P0 FFMA R3, R3, R37, R36 ;  /* 0x0000002503030223 */ /* 0x002fca0000000024 */
[----:B------:R-:W-:Y:S02]  /*3ae0*/  @P0 FMNMX R36, RZ, R3, !PT ;  /* 0x00000003ff240209 */ /* 0x000fe40007800000 */
[----:B------:R-:W-:Y:S01]  /*3af0*/  MOV R3, R8 ;  /* 0x0000000800037202 */ /* 0x000fe20000000f00 */
[----:B------:R-:W-:Y:S02]  /*3b00*/  @P0 IMAD.MOV.U32 R3, RZ, RZ, R6 ;  /* 0x000000ffff030224 */ /* 0x000fe400078e0006 */
[----:B------:R3:W-:Y:S05]  /*3b10*/  @P0 STS [R39], R36 ;  /* 0x0000002427000388 */ /* 0x0007ea0000000800 */
.L_x_64:
[----:B0-2---:R-:W-:Y:S05]  /*3b20*/  BSYNC.RECONVERGENT B1 ;  /* 0x0000000000017941 */ /* 0x005fea0003800200 */
.L_x_63:
[----:B------:R-:W-:Y:S05]  /*3b30*/  @!P1 BRA `(.L_x_62) ;  /* 0x0000000000bc9947 */ /* 0x000fea0003800000 */
[----:B------:R-:W0:Y:S01]  /*3b40*/  S2R R37, SR_CgaCtaId ;  /* 0x0000000000257919 */ /* 0x000e220000008800 */
[----:B-1----:R-:W-:-:S04]  /*3b50*/  MOV R0, 0x400 ;  /* 0x0000040000007802 */ /* 0x002fc80000000f00 */
[----:B------:R-:W-:-:S04]  /*3b60*/  IADD3 R0, PT, PT, R0, 0x10, RZ ;  /* 0x0000001000007810 */ /* 0x000fc80007ffe0ff */
[----:B0-----:R-:W-:-:S07]  /*3b70*/  LEA R0, R37, R0, 0x18 ;  /* 0x0000000025007211 */ /* 0x001fce00078ec0ff */
.L_x_65:
[----:B0--3--:R-:W0:Y:S02]  /*3b80*/  LDC.64 R36, c[0x0][0x388] ;  /* 0x0000e200ff247b82 */ /* 0x009e240000000a00 */
[----:B0-----:R-:W-:-:S06]  /*3b90*/  IMAD.WIDE.U32 R38, R3, 0x4, R36 ;  /* 0x0000000403267825 */ /* 0x001fcc00078e0024 */
[----:B------:R-:W2:Y:S01]  /*3ba0*/  LDG.E.CONSTANT R39, desc[UR10][R38.64] ;  /* 0x0000000a26277981 */ /* 0x000ea2000c1e9900 */
[----:B------:R-:W-:-:S04]  /*3bb0*/  IMAD.IADD R3, R16, 0x1, R3 ;  /* 0x0000000110037824 */ /* 0x000fc800078e0203 */
[----:B------:R-:W-:-:S06]  /*3bc0*/  IMAD.WIDE.U32 R40, R3, 0x4, R36 ;  /* 0x0000000403287825 */ /* 0x000fcc00078e0024 */
[----:B------:R-:W3:Y:S01]  /*3bd0*/  LDG.E.CONSTANT R41, desc[UR10][R40.64] ;  /* 0x0000000a28297981 */ /* 0x000ee2000c1e9900 */
[----:B------:R-:W-:-:S05]  /*3be0*/  IADD3 R3, PT, PT, R3, R16, RZ ;  /* 0x0000001003037210 */ /* 0x000fca0007ffe0ff */
[----:B------:R-:W-:-:S06]  /*3bf0*/  IMAD.WIDE.U32 R42, R3, 0x4, R36 ;  /* 0x00000004032a7825 */ /* 0x000fcc00078e0024 */
[----:B------:R-:W4:Y:S01]  /*3c00*/  LDG.E.CONSTANT R43, desc[UR10][R42.64] ;  /* 0x0000000a2a2b7981 */ /* 0x000f22000c1e9900 */
[----:B------:R-:W-:-:S04]  /*3c10*/  IMAD.IADD R3, R3, 0x1, R16 ;  /* 0x0000000103037824 */ /* 0x000fc800078e0210 */
[----:B------:R-:W-:-:S06]  /*3c20*/  IMAD.WIDE.U32 R36, R3, 0x4, R36 ;  /* 0x0000000403247825 */ /* 0x000fcc00078e0024 */
[----:B------:R-:W5:Y:S01]  /*3c30*/  LDG.E.CONSTANT R37, desc[UR10][R36.64] ;  /* 0x0000000a24257981 */ /* 0x000f62000c1e9900 */
[----:B------:R-:W-:-:S04]  /*3c40*/  IADD3 R3, PT, PT, R3, R16, RZ ;  /* 0x0000001003037210 */ /* 0x000fc80007ffe0ff */
[----:B------:R-:W-:Y:S02]  /*3c50*/  ISETP.GE.AND P0, PT, R3, UR8, PT ;  /* 0x0000000803007c0c */ /* 0x000fe4000bf06270 */
[C---:B--2---:R-:W-:Y:S02]  /*3c60*/  LEA R44, R39.reuse, UR12, 0x2 ;  /* 0x0000000c272c7c11 */ /* 0x044fe4000f8e10ff */
[----:B------:R-:W-:-:S04]  /*3c70*/  LEA R39, R39, R0, 0x2 ;  /* 0x0000000027277211 */ /* 0x000fc800078e10ff */
[----:B------:R-:W-:Y:S04]  /*3c80*/  LDS R44, [R44] ;  /* 0x000000002c2c7984 */ /* 0x000fe80000000800 */
[----:B------:R-:W0:Y:S01]  /*3c90*/  LDS R45, [R39] ;  /* 0x00000000272d7984 */ /* 0x000e220000000800 */
[C---:B---3--:R-:W-:Y:S01]  /*3ca0*/  LEA R40, R41.reuse, UR12, 0x2 ;  /* 0x0000000c29287c11 */ /* 0x048fe2000f8e10ff */
[----:B------:R-:W-:Y:S01]  /*3cb0*/  IMAD R41, R41, 0x4, R0 ;  /* 0x0000000429297824 */ /* 0x000fe200078e0200 */
[C---:B----4-:R-:W-:Y:S02]  /*3cc0*/  LEA R42, R43.reuse, UR12, 0x2 ;  /* 0x0000000c2b2a7c11 */ /* 0x050fe4000f8e10ff */
[----:B------:R-:W-:Y:S01]  /*3cd0*/  LEA R43, R43, R0, 0x2 ;  /* 0x000000002b2b7211 */ /* 0x000fe200078e10ff */
[----:B0-----:R-:W-:-:S05]  /*3ce0*/  FFMA R45, R44, UR7, R45 ;  /* 0x000000072c2d7c23 */ /* 0x001fca000800002d */
[----:B------:R-:W-:-:S05]  /*3cf0*/  FMNMX R38, RZ, R45, !PT ;  /* 0x0000002dff267209 */ /* 0x000fca0007800000 */
[----:B------:R5:W-:Y:S04]  /*3d00*/  STS [R39], R38 ;  /* 0x0000002627007388 */ /* 0x000be80000000800 */
[----:B------:R-:W-:Y:S04]  /*3d10*/  LDS R40, [R40] ;  /* 0x0000000028287984 */ /* 0x000fe80000000800 */
[----:B------:R-:W0:Y:S01]  /*3d20*/  LDS R45, [R41] ;  /* 0x00000000292d7984 */ /* 0x000e220000000800 */
[C---:B-----5:R-:W-:Y:S01]  /*3d30*/  LEA R39, R37.reuse, UR12, 0x2 ;  /* 0x0000000c25277c11 */ /* 0x060fe2000f8e10ff */
[----:B------:R-:W-:-:S02]  /*3d40*/  IMAD R37, R37, 0x4, R0 ;  /* 0x0000000425257824 */ /* 0x000fc400078e0200 */
[----:B0-----:R-:W-:-:S05]  /*3d50*/  FFMA R45, R40, UR7, R45 ;  /* 0x00000007282d7c23 */ /* 0x001fca000800002d */
[----:B------:R-:W-:-:S05]  /*3d60*/  FMNMX R36, RZ, R45, !PT ;  /* 0x0000002dff247209 */ /* 0x000fca0007800000 */
[----:B------:R-:W-:Y:S04]  /*3d70*/  STS [R41], R36 ;  /* 0x0000002429007388 */ /* 0x000fe80000000800 */
[----:B------:R-:W-:Y:S04]  /*3d80*/  LDS R42, [R42] ;  /* 0x000000002a2a7984 */ /* 0x000fe80000000800 */
[----:B------:R-:W0:Y:S02]  /*3d90*/  LDS R45, [R43] ;  /* 0x000000002b2d7984 */ /* 0x000e240000000800 */
[----:B0-----:R-:W-:-:S05]  /*3da0*/  FFMA R45, R42, UR7, R45 ;  /* 0x000000072a2d7c23 */ /* 0x001fca000800002d */
[----:B------:R-:W-:-:S05]  /*3db0*/  FMNMX R38, RZ, R45, !PT ;  /* 0x0000002dff267209 */ /* 0x000fca0007800000 */
[----:B------:R-:W-:Y:S04]  /*3dc0*/  STS [R43], R38 ;  /* 0x000000262b007388 */ /* 0x000fe80000000800 */
[----:B------:R-:W-:Y:S04]  /*3dd0*/  LDS R39, [R39] ;  /* 0x0000000027277984 */ /* 0x000fe80000000800 */
[----:B------:R-:W0:Y:S02]  /*3de0*/  LDS R40, [R37] ;  /* 0x0000000025287984 */ /* 0x000e240000000800 */
[----:B0-----:R-:W-:-:S05]  /*3df0*/  FFMA R40, R39, UR7, R40 ;  /* 0x0000000727287c23 */ /* 0x001fca0008000028 */
[----:B------:R-:W-:-:S05]  /*3e00*/  FMNMX R40, RZ, R40, !PT ;  /* 0x00000028ff287209 */ /* 0x000fca0007800000 */
[----:B------:R0:W-:Y:S01]  /*3e10*/  STS [R37], R40 ;  /* 0x0000002825007388 */ /* 0x0001e20000000800 */
[----:B------:R-:W-:Y:S05]  /*3e20*/  @!P0 BRA `(.L_x_65) ;  /* 0xfffffffc00548947 */ /* 0x000fea000383ffff */
.L_x_62:
[----:B0-2---:R-:W-:Y:S05]  /*3e30*/  BSYNC.RECONVERGENT B0 ;  /* 0x0000000000007941 */ /* 0x005fea0003800200 */
.L_x_61:
[----:B------:R-:W0:Y:S01]  /*3e40*/  LDCU UR7, c[0x0][0x3b8] ;  /* 0x00007700ff0777ac */ /* 0x000e220008000800 */
[----:B------:R-:W-:Y:S01]  /*3e50*/  BSSY.RECONVERGENT B0, `(.L_x_66) ;  /* 0x0000069000007945 */ /* 0x000fe20003800200 */
[----:B------:R-:W2:Y:S01]  /*3e60*/  LDCU UR8, c[0x0][0x3c8] ;  /* 0x00007900ff0877ac */ /* 0x000ea20008000800 */
[----:B0-----:R-:W-:-:S13]  /*3e70*/  ISETP.GE.AND P0, PT, R17, UR7, PT ;  /* 0x0000000711007c0c */ /* 0x001fda000bf06270 */
[----:B--2---:R-:W-:Y:S05]  /*3e80*/  @P0 BRA `(.L_x_67) ;  /* 0x0000000400940947 */ /* 0x004fea0003800000 */
[----:B------:R-:W-:Y:S01]  /*3e90*/  ISETP.NE.AND P0, PT, R5, 0x3, PT ;  /* 0x000000030500780c */ /* 0x000fe20003f05270 */
[----:B------:R-:W-:Y:S01]  /*3ea0*/  BSSY.RECONVERGENT B1, `(.L_x_68) ;  /* 0x000002a000017945 */ /* 0x000fe20003800200 */
[----:B------:R-:W-:Y:S01]  /*3eb0*/  ISETP.GE.U32.AND P1, PT, R13, 0x3, PT ;  /* 0x000000030d00780c */ /* 0x000fe20003f26070 */
[----:B-1--4-:R-:W-:-:S10]  /*3ec0*/  IMAD.MOV.U32 R41, RZ, RZ, R17 ;  /* 0x000000ffff297224 */ /* 0x012fd400078e0011 */
[----:B------:R-:W-:Y:S05]  /*3ed0*/  @!P0 BRA `(.L_x_69) ;  /* 0x0000000000988947 */ /* 0x000fea0003800000 */
[----:B---3--:R-:W2:Y:S04]  /*3ee0*/  LDG.E.CONSTANT R36, desc[UR10][R22.64] ;  /* 0x0000000a16247981 */ /* 0x008ea8000c1e9900 */
[----:B------:R-:W3:Y:S01]  /*3ef0*/  LDG.E.CONSTANT R3, desc[UR10][R20.64] ;  /* 0x0000000a14037981 */ /* 0x000ee2000c1e9900 */
[----:B------:R-:W-:Y:S02]  /*3f00*/  MOV R0, 0x400 ;  /* 0x0000040000007802 */ /* 0x000fe40000000f00 */
[----:B------:R-:W-:Y:S01]  /*3f10*/  ISETP.NE.AND P0, PT, R5, RZ, PT ;  /* 0x000000ff0500720c */ /* 0x000fe20003f05270 */
[----:B------:R-:W0:Y:S01]  /*3f20*/  S2R R37, SR_CgaCtaId ;  /* 0x0000000000257919 */ /* 0x000e220000008800 */
[----:B------:R-:W-:Y:S02]  /*3f30*/  IADD3 R0, PT, PT, R0, 0x10, RZ ;  /* 0x0000001000007810 */ /* 0x000fe40007ffe0ff */
[----:B------:R-:W-:-:S02]  /*3f40*/  MOV R41, R15 ;  /* 0x0000000f00297202 */ /* 0x000fc40000000f00 */
[----:B0-----:R-:W-:Y:S02]  /*3f50*/  LEA R0, R37, R0, 0x18 ;  /* 0x0000000025007211 */ /* 0x001fe400078ec0ff */
[----:B--2---:R-:W-:-:S03]  /*3f60*/  LEA R36, R36, UR12, 0x2 ;  /* 0x0000000c24247c11 */ /* 0x004fc6000f8e10ff */
[----:B---3--:R-:W-:-:S03]  /*3f70*/  IMAD R37, R3, 0x4, R0 ;  /* 0x0000000403257824 */ /* 0x008fc600078e0200 */
[----:B------:R-:W-:Y:S01]  /*3f80*/  LDS R36, [R36] ;  /* 0x0000000024247984 */ /* 0x000fe20000000800 */
[----:B------:R-:W0:Y:S03]  /*3f90*/  LDC R3, c[0x0][0x3c8] ;  /* 0x0000f200ff037b82 */ /* 0x000e260000000800 */
[----:B------:R-:W0:Y:S02]  /*3fa0*/  LDS R39, [R37] ;  /* 0x0000000025277984 */ /* 0x000e240000000800 */
[----:B0-----:R-:W-:-:S05]  /*3fb0*/  FFMA R39, R36, R3, R39 ;  /* 0x0000000324277223 */ /* 0x001fca0000000027 */
[----:B------:R-:W-:-:S05]  /*3fc0*/  FMNMX R38, RZ, R39, !PT ;  /* 0x00000027ff267209 */ /* 0x000fca0007800000 */
[----:B------:R0:W-:Y:S01]  /*3fd0*/  STS [R37], R38 ;  /* 0x0000002625007388 */ /* 0x0001e20000000800 */
[----:B------:R-:W-:Y:S05]  /*3fe0*/  @!P0 BRA `(.L_x_69) ;  /* 0x0000000000548947 */ /* 0x000fea0003800000 */
[----:B------:R-:W2:Y:S04]  /*3ff0*/  LDG.E.CONSTANT R36, desc[UR10][R28.64] ;  /* 0x0000000a1c247981 */ /* 0x000ea8000c1e9900 */
[----:B0-----:R-:W3:Y:S01]  /*4000*/  LDG.E.CONSTANT R37, desc[UR10][R26.64] ;  /* 0x0000000a1a257981 */ /* 0x001ee2000c1e9900 */
[----:B------:R-:W-:-:S13]  /*4010*/  ISETP.NE.AND P0, PT, R5, 0x1, PT ;  /* 0x000000010500780c */ /* 0x000fda0003f05270 */
[----:B------:R-:W4:Y:S04]  /*4020*/  @P0 LDG.E.CONSTANT R40, desc[UR10][R34.64] ;  /* 0x0000000a22280981 */ /* 0x000f28000c1e9900 */
[----:B------:R-:W5:Y:S01]  /*4030*/  @P0 LDG.E.CONSTANT R41, desc[UR10][R32.64] ;  /* 0x0000000a20290981 */ /* 0x000f62000c1e9900 */
[----:B--2---:R-:W-:Y:S01]  /*4040*/  LEA R36, R36, UR12, 0x2 ;  /* 0x0000000c24247c11 */ /* 0x004fe2000f8e10ff */
[----:B---3--:R-:W-:-:S05]  /*4050*/  IMAD R37, R37, 0x4, R0 ;  /* 0x0000000425257824 */ /* 0x008fca00078e0200 */
[----:B------:R-:W-:Y:S04]  /*4060*/  LDS R36, [R36] ;  /* 0x0000000024247984 */ /* 0x000fe80000000800 */
[----:B------:R-:W0:Y:S01]  /*4070*/  LDS R39, [R37] ;  /* 0x0000000025277984 */ /* 0x000e220000000800 */
[----:B----4-:R-:W-:Y:S02]  /*4080*/  @P0 LEA R40, R40, UR12, 0x2 ;  /* 0x0000000c28280c11 */ /* 0x010fe4000f8e10ff */
[----:B-----5:R-:W-:Y:S01]  /*4090*/  @P0 LEA R0, R41, R0, 0x2 ;  /* 0x0000000029000211 */ /* 0x020fe200078e10ff */
[----:B0-----:R-:W-:-:S05]  /*40a0*/  FFMA R39, R36, R3, R39 ;  /* 0x0000000324277223 */ /* 0x001fca0000000027 */
[----:B------:R-:W-:-:S05]  /*40b0*/  FMNMX R38, RZ, R39, !PT ;  /* 0x00000027ff267209 */ /* 0x000fca0007800000 */
[----:B------:R-:W-:Y:S04]  /*40c0*/  STS [R37], R38 ;  /* 0x0000002625007388 */ /* 0x000fe80000000800 */
[----:B------:R-:W-:Y:S04]  /*40d0*/  @P0 LDS R39, [R0] ;  /* 0x0000000000270984 */ /* 0x000fe80000000800 */
[----:B------:R-:W0:Y:S01]  /*40e0*/  @P0 LDS R40, [R40] ;  /* 0x0000000028280984 */ /* 0x000e220000000800 */
[----:B------:R-:W-:Y:S01]  /*40f0*/  IMAD.MOV.U32 R41, RZ, RZ, R8 ;  /* 0x000000ffff297224 */ /* 0x000fe200078e0008 */
[----:B------:R-:W-:Y:S01]  /*4100*/  @P0 MOV R41, R6 ;  /* 0x0000000600290202 */ /* 0x000fe20000000f00 */
[----:B0-----:R-:W-:-:S05]  /*4110*/  @P0 FFMA R39, R40, R3, R39 ;  /* 0x0000000328270223 */ /* 0x001fca0000000027 */
[----:B------:R-:W-:-:S05]  /*4120*/  @P0 FMNMX R39, RZ, R39, !PT ;  /* 0x00000027ff270209 */ /* 0x000fca0007800000 */
[----:B------:R1:W-:Y:S02]  /*4130*/  @P0 STS [R0], R39 ;  /* 0x0000002700000388 */ /* 0x0003e40000000800 */
.L_x_69:
[----:B------:R-:W-:Y:S05]  /*4140*/  BSYNC.RECONVERGENT B1 ;  /* 0x0000000000017941 */ /* 0x000fea0003800200 */
.L_x_68:
[----:B------:R-:W-:Y:S05]  /*4150*/  @!P1 BRA `(.L_x_67) ;  /* 0x0000000000e09947 */ /* 0x000fea0003800000 */
[----:B---3--:R-:W2:Y:S01]  /*4160*/  S2R R3, SR_CgaCtaId ;  /* 0x0000000000037919 */ /* 0x008ea20000008800 */
[----:B-1----:R-:W-:-:S05]  /*4170*/  MOV R0, 0x400 ;  /* 0x0000040000007802 */ /* 0x002fca0000000f00 */
[----:B------:R-:W-:-:S05]  /*4180*/  VIADD R0, R0, 0x10 ;  /* 0x0000001000007836 */ /* 0x000fca0000000000 */
[----:B--2---:R-:W-:-:S07]  /*4190*/  LEA R0, R3, R0, 0x18 ;  /* 0x0000000003007211 */ /* 0x004fce00078ec0ff */
.L_x_70:
[----:B0-----:R-:W0:Y:S08]  /*41a0*/  LDC.64 R38, c[0x0][0x3a0] ;  /* 0x0000e800ff267b82 */ /* 0x001e300000000a00 */
[----:B--2---:R-:W1:Y:S01]  /*41b0*/  LDC.64 R36, c[0x0][0x398] ;  /* 0x0000e600ff247b82 */ /* 0x004e620000000a00 */
[----:B0-----:R-:W-:-:S06]  /*41c0*/  IMAD.WIDE.U32 R48, R41, 0x4, R38 ;  /* 0x0000000429307825 */ /* 0x001fcc00078e0026 */
[----:B------:R-:W2:Y:S01]  /*41d0*/  LDG.E.CONSTANT R48, desc[UR10][R48.64] ;  /* 0x0000000a30307981 */ /* 0x000ea2000c1e9900 */
[----:B-1----:R-:W-:-:S06]  /*41e0*/  IMAD.WIDE.U32 R50, R41, 0x4, R36 ;  /* 0x0000000429327825 */ /* 0x002fcc00078e0024 */
[----:B------:R-:W3:Y:S01]  /*41f0*/  LDG.E.CONSTANT R51, desc[UR10][R50.64] ;  /* 0x0000000a32337981 */ /* 0x000ee2000c1e9900 */
[----:B------:R-:W-:-:S05]  /*4200*/  IADD3 R3, PT, PT, R16, R41, RZ ;  /* 0x0000002910037210 */ /* 0x000fca0007ffe0ff */
[----:B------:R-:W-:-:S04]  /*4210*/  IMAD.WIDE.U32 R44, R3, 0x4, R38 ;  /* 0x00000004032c7825 */ /* 0x000fc800078e0026 */
[C---:B------:R-:W-:Y:S02]  /*4220*/  IMAD.WIDE.U32 R46, R3.reuse, 0x4, R36 ;  /* 0x00000004032e7825 */ /* 0x040fe400078e0024 */
[----:B------:R0:W4:Y:S04]  /*4230*/  LDG.E.CONSTANT R44, desc[UR10][R44.64] ;  /* 0x0000000a2c2c7981 */ /* 0x000128000c1e9900 */
[----:B------:R-:W5:Y:S01]  /*4240*/  LDG.E.CONSTANT R47, desc[UR10][R46.64] ;  /* 0x0000000a2e2f7981 */ /* 0x000f62000c1e9900 */
[----:B------:R-:W-:-:S04]  /*4250*/  IMAD.IADD R3, R3, 0x1, R16 ;  /* 0x0000000103037824 */ /* 0x000fc800078e0210 */
[----:B------:R-:W-:-:S04]  /*4260*/  IMAD.WIDE.U32 R40, R3, 0x4, R38 ;  /* 0x0000000403287825 */ /* 0x000fc800078e0026 */
[C---:B------:R-:W-:Y:S02]  /*4270*/  IMAD.WIDE.U32 R42, R3.reuse, 0x4, R36 ;  /* 0x00000004032a7825 */ /* 0x040fe400078e0024 */
[----:B------:R-:W5:Y:S04]  /*4280*/  LDG.E.CONSTANT R40, desc[UR10][R40.64] ;  /* 0x0000000a28287981 */ /* 0x000f68000c1e9900 */
[----:B------:R1:W5:Y:S01]  /*4290*/  LDG.E.CONSTANT R43, desc[UR10][R42.64] ;  /* 0x0000000a2a2b7981 */ /* 0x000362000c1e9900 */
[----:B------:R-:W-:-:S05]  /*42a0*/  IADD3 R3, PT, PT, R3, R16, RZ ;  /* 0x0000001003037210 */ /* 0x000fca0007ffe0ff */
[----:B------:R-:W-:-:S04]  /*42b0*/  IMAD.WIDE.U32 R38, R3, 0x4, R38 ;  /* 0x0000000403267825 */ /* 0x000fc800078e0026 */
[----:B------:R-:W-:Y:S02]  /*42c0*/  IMAD.WIDE.U32 R36, R3, 0x4, R36 ;  /* 0x0000000403247825 */ /* 0x000fe400078e0024 */
[----:B------:R-:W5:Y:S04]  /*42d0*/  LDG.E.CONSTANT R38, desc[UR10][R38.64] ;  /* 0x0000000a26267981 */ /* 0x000f68000c1e9900 */
[----:B------:R1:W5:Y:S01]  /*42e0*/  LDG.E.CONSTANT R37, desc[UR10][R36.64] ;  /* 0x0000000a24257981 */ /* 0x000362000c1e9900 */
[----:B--2---:R-:W-:-:S06]  /*42f0*/  LEA R48, R48, UR12, 0x2 ;  /* 0x0000000c30307c11 */ /* 0x004fcc000f8e10ff */
[----:B------:R-:W-:Y:S01]  /*4300*/  LDS R48, [R48] ;  /* 0x0000000030307984 */ /* 0x000fe20000000800 */
[----:B---3--:R-:W-:-:S05]  /*4310*/  IMAD R51, R51, 0x4, R0 ;  /* 0x0000000433337824 */ /* 0x008fca00078e0200 */
[----:B0-----:R-:W0:Y:S01]  /*4320*/  LDS R45, [R51] ;  /* 0x00000000332d7984 */ /* 0x001e220000000800 */
[----:B----4-:R-:W-:Y:S02]  /*4330*/  LEA R44, R44, UR12, 0x2 ;  /* 0x0000000c2c2c7c11 */ /* 0x010fe4000f8e10ff */
[----:B-----5:R-:W-:Y:S01]  /*4340*/  LEA R47, R47, R0, 0x2 ;  /* 0x000000002f2f7211 */ /* 0x020fe200078e10ff */
[----:B0-----:R-:W-:-:S05]  /*4350*/  FFMA R45, R48, UR8, R45 ;  /* 0x00000008302d7c23 */ /* 0x001fca000800002d */
[----:B-1----:R-:W-:-:S05]  /*4360*/  FMNMX R42, RZ, R45, !PT ;  /* 0x0000002dff2a7209 */ /* 0x002fca0007800000 */
[----:B------:R-:W-:Y:S04]  /*4370*/  STS [R51], R42 ;  /* 0x0000002a33007388 */ /* 0x000fe80000000800 */
[----:B------:R-:W-:Y:S04]  /*4380*/  LDS R41, [R47] ;  /* 0x000000002f297984 */ /* 0x000fe80000000800 */
[----:B------:R-:W0:Y:S01]  /*4390*/  LDS R44, [R44] ;  /* 0x000000002c2c7984 */ /* 0x000e220000000800 */
[----:B------:R-:W-:Y:S01]  /*43a0*/  LEA R40, R40, UR12, 0x2 ;  /* 0x0000000c28287c11 */ /* 0x000fe2000f8e10ff */
[----:B------:R-:W-:-:S02]  /*43b0*/  IMAD R43, R43, 0x4, R0 ;  /* 0x000000042b2b7824 */ /* 0x000fc400078e0200 */
[----:B0-----:R-:W-:-:S05]  /*43c0*/  FFMA R41, R44, UR8, R41 ;  /* 0x000000082c297c23 */ /* 0x001fca0008000029 */
[----:B------:R-:W-:-:S05]  /*43d0*/  FMNMX R36, RZ, R41, !PT ;  /* 0x00000029ff247209 */ /* 0x000fca0007800000 */
[----:B------:R-:W-:Y:S04]  /*43e0*/  STS [R47], R36 ;  /* 0x000000242f007388 */ /* 0x000fe80000000800 */
[----:B------:R-:W-:Y:S04]  /*43f0*/  LDS R39, [R43] ;  /* 0x000000002b277984 */ /* 0x000fe80000000800 */
[----:B------:R-:W0:Y:S01]  /*4400*/  LDS R40, [R40] ;  /* 0x0000000028287984 */ /* 0x000e220000000800 */
[----:B------:R-:W-:Y:S02]  /*4410*/  LEA R38, R38, UR12, 0x2 ;  /* 0x0000000c26267c11 */ /* 0x000fe4000f8e10ff */
[----:B------:R-:W-:Y:S01]  /*4420*/  LEA R37, R37, R0, 0x2 ;  /* 0x0000000025257211 */ /* 0x000fe200078e10ff */
[----:B0-----:R-:W-:-:S05]  /*4430*/  FFMA R39, R40, UR8, R39 ;  /* 0x0000000828277c23 */ /* 0x001fca0008000027 */
[----:B------:R-:W-:-:S05]  /*4440*/  FMNMX R42, RZ, R39, !PT ;  /* 0x00000027ff2a7209 */ /* 0x000fca0007800000 */
[----:B------:R-:W-:Y:S04]  /*4450*/  STS [R43], R42 ;  /* 0x0000002a2b007388 */ /* 0x000fe80000000800 */
[----:B------:R-:W-:Y:S04]  /*4460*/  LDS R39, [R37] ;  /* 0x0000000025277984 */ /* 0x000fe80000000800 */
[----:B------:R-:W0:Y:S01]  /*4470*/  LDS R38, [R38] ;  /* 0x0000000026267984 */ /* 0x000e220000000800 */
[----:B------:R-:W-:-:S05]  /*4480*/  IMAD.IADD R41, R3, 0x1, R16 ;  /* 0x0000000103297824 */ /* 0x000fca00078e0210 */
[----:B------:R-:W-:Y:S01]  /*4490*/  ISETP.GE.AND P0, PT, R41, UR7, PT ;  /* 0x0000000729007c0c */ /* 0x000fe2000bf06270 */
[----:B0-----:R-:W-:-:S05]  /*44a0*/  FFMA R39, R38, UR8, R39 ;  /* 0x0000000826277c23 */ /* 0x001fca0008000027 */
[----:B------:R-:W-:-:S05]  /*44b0*/  FMNMX R36, RZ, R39, !PT ;  /* 0x00000027ff247209 */ /* 0x000fca0007800000 */
[----:B------:R2:W-:Y:S02]  /*44c0*/  STS [R37], R36 ;  /* 0x0000002425007388 */ /* 0x0005e40000000800 */
[----:B------:R-:W-:Y:S05]  /*44d0*/  @!P0 BRA `(.L_x_70) ;  /* 0xfffffffc00308947 */ /* 0x000fea000383ffff */
.L_x_67:
[----:B------:R-:W-:Y:S05]  /*44e0*/  BSYNC.RECONVERGENT B0 ;  /* 0x0000000000007941 */ /* 0x000fea0003800200 */
.L_x_66:
[----:B------:R-:W-:Y:S01]  /*44f0*/  BAR.SYNC.DEFER_BLOCKING 0x0 ;  /* 0x0000000000007b1d */ /* 0x000fe20000010000 */
[----:B------:R-:W-:-:S05]  /*4500*/  ISETP.NE.AND P0, PT, R17, RZ, PT ;  /* 0x000000ff1100720c */ /* 0x000fca0003f05270 */
[----:B------:R-:W-:Y:S08]  /*4510*/  BSSY.RECONVERGENT B0, `(.L_x_71) ;  /* 0x0000265000007945 */ /* 0x000ff00003800200 */
[----:B------:R-:W-:Y:S05]  /*4520*/  @P0 BRA `(.L_x_72) ;  /* 0x00000024008c0947 */ /* 0x000fea0003800000 */
[----:B------:R-:W5:Y:S01]  /*4530*/  LDCU UR7, c[0x0][0x3b4] ;  /* 0x00007680ff0777ac */ /* 0x000f620008000800 */
[----:B-1--4-:R-:W-:Y:S01]  /*4540*/  HFMA2 R41, -RZ, RZ, 0, 0 ;  /* 0x00000000ff297431 */ /* 0x012fe200000001ff */
[----:B-----5:R-:W-:-:S09]  /*4550*/  UISETP.GE.AND UP0, UPT, UR7, 0x1, UPT ;  /* 0x000000010700788c */ /* 0x020fd2000bf06270 */
[----:B------:R-:W-:Y:S05]  /*4560*/  BRA.U !UP0, `(.L_x_73) ;  /* 0x0000000d08407547 */ /* 0x000fea000b800000 */
[----:B------:R-:W-:Y:S01]  /*4570*/  UISETP.GE.U32.AND UP1, UPT, UR16, 0xf, UPT ;  /* 0x0000000f1000788c */ /* 0x000fe2000bf26070 */
[----:B------:R-:W-:Y:S01]  /*4580*/  IMAD.MOV.U32 R41, RZ, RZ, RZ ;  /* 0x000000ffff297224 */ /* 0x000fe200078e00ff */
[----:B---3--:R-:W-:-:S07]  /*4590*/  MOV R3, RZ ;  /* 0x000000ff00037202 */ /* 0x008fce0000000f00 */
[----:B------:R-:W-:Y:S05]  /*45a0*/  BRA.U !UP1, `(.L_x_74) ;  /* 0x0000000509707547 */ /* 0x000fea000b800000 */
[----:B------:R-:W1:Y:S01]  /*45b0*/  S2UR UR8, SR_CgaCtaId ;  /* 0x00000000000879c3 */ /* 0x000e620000008800 */
[----:B------:R-:W-:Y:S01]  /*45c0*/  UMOV UR7, 0x400 ;  /* 0x0000040000077882 */ /* 0x000fe20000000000 */
[----:B------:R-:W-:Y:S01]  /*45d0*/  IMAD.MOV.U32 R41, RZ, RZ, RZ ;  /* 0x000000ffff297224 */ /* 0x000fe200078e00ff */
[----:B------:R-:W-:Y:S01]  /*45e0*/  UIADD3 UR7, UPT, UPT, UR7, 0x10, URZ ;  /* 0x0000001007077890 */ /* 0x000fe2000fffe0ff */
[----:B------:R-:W-:-:S03]  /*45f0*/  MOV R3, RZ ;  /* 0x000000ff00037202 */ /* 0x000fc60000000f00 */
[----:B-1----:R-:W-:-:S12]  /*4600*/  ULEA UR7, UR8, UR7, 0x18 ;  /* 0x0000000708077291 */ /* 0x002fd8000f8ec0ff */
.L_x_75:
[----:B0-2---:R-:W0:Y:S02]  /*4610*/  LDC.64 R36, c[0x0][0x388] ;  /* 0x0000e200ff247b82 */ /* 0x005e240000000a00 */
[----:B0-----:R-:W-:-:S05]  /*4620*/  IMAD.WIDE.U32 R36, R3, 0x4, R36 ;  /* 0x0000000403247825 */ /* 0x001fca00078e0024 */
[----:B------:R-:W2:Y:S04]  /*4630*/  LDG.E.CONSTANT R0, desc[UR10][R36.64] ;  /* 0x0000000a24007981 */ /* 0x000ea8000c1e9900 */
[----:B------:R-:W3:Y:S04]  /*4640*/  LDG.E.CONSTANT R38, desc[UR10][R36.64+0x4] ;  /* 0x0000040a24267981 */ /* 0x000ee8000c1e9900 */
[----:B------:R-:W4:Y:S04]  /*4650*/  LDG.E.CONSTANT R49, desc[UR10][R36.64+0x8] ;  /* 0x0000080a24317981 */ /* 0x000f28000c1e9900 */
[----:B------:R-:W5:Y:S04]  /*4660*/  LDG.E.CONSTANT R50, desc[UR10][R36.64+0xc] ;  /* 0x00000c0a24327981 */ /* 0x000f68000c1e9900 */
[----:B------:R-:W5:Y:S04]  /*4670*/  LDG.E.CONSTANT R51, desc[UR10][R36.64+0x10] ;  /* 0x0000100a24337981 */ /* 0x000f68000c1e9900 */
[----:B------:R-:W5:Y:S04]  /*4680*/  LDG.E.CONSTANT R39, desc[UR10][R36.64+0x1c] ;  /* 0x00001c0a24277981 */ /* 0x000f68000c1e9900 */
[----:B------:R-:W5:Y:S04]  /*4690*/  LDG.E.CONSTANT R40, desc[UR10][R36.64+0x20] ;  /* 0x0000200a24287981 */ /* 0x000f68000c1e9900 */
[----:B------:R-:W5:Y:S04]  /*46a0*/  LDG.E.CONSTANT R47, desc[UR10][R36.64+0x24] ;  /* 0x0000240a242f7981 */ /* 0x000f68000c1e9900 */
[----:B------:R-:W5:Y:S04]  /*46b0*/  LDG.E.CONSTANT R46, desc[UR10][R36.64+0x28] ;  /* 0x0000280a242e7981 */ /* 0x000f68000c1e9900 */
[----:B------:R-:W5:Y:S04]  /*46c0*/  LDG.E.CONSTANT R45, desc[UR10][R36.64+0x2c] ;  /* 0x00002c0a242d7981 */ /* 0x000f68000c1e9900 */
[----:B------:R-:W5:Y:S01]  /*46d0*/  LDG.E.CONSTANT R48, desc[UR10][R36.64+0x3c] ;  /* 0x00003c0a24307981 */ /* 0x000f62000c1e9900 */
[----:B--2---:R-:W-:-:S03]  /*46e0*/  LEA R42, R0, UR7, 0x2 ;  /* 0x00000007002a7c11 */ /* 0x004fc6000f8e10ff */
[----:B------:R-:W2:Y:S01]  /*46f0*/  LDG.E.CONSTANT R0, desc[UR10][R36.64+0x14] ;  /* 0x0000140a24007981 */ /* 0x000ea2000c1e9900 */
[----:B---3--:R-:W-:-:S03]  /*4700*/  LEA R43, R38, UR7, 0x2 ;  /* 0x00000007262b7c11 */ /* 0x008fc6000f8e10ff */
[----:B------:R-:W0:Y:S04]  /*4710*/  LDS R42, [R42] ;  /* 0x000000002a2a7984 */ /* 0x000e280000000800 */
[----:B------:R1:W3:Y:S04]  /*4720*/  LDS R44, [R43] ;  /* 0x000000002b2c7984 */ /* 0x0002e80000000800 */
[----:B------:R-:W2:Y:S04]  /*4730*/  LDG.E.CONSTANT R38, desc[UR10][R36.64+0x18] ;  /* 0x0000180a24267981 */ /* 0x000ea8000c1e9900 */
[----:B-1----:R-:W2:Y:S01]  /*4740*/  LDG.E.CONSTANT R43, desc[UR10][R36.64+0x34] ;  /* 0x0000340a242b7981 */ /* 0x002ea2000c1e9900 */
[----:B0-----:R-:W-:-:S02]  /*4750*/  FSETP.GT.AND P0, PT, R42, RZ, PT ;  /* 0x000000ff2a00720b */ /* 0x001fc40003f04000 */
[----:B---3--:R-:W-:-:S11]  /*4760*/  FSETP.GT.AND P1, PT, R44, RZ, PT ;  /* 0x000000ff2c00720b */ /* 0x008fd60003f24000 */
[----:B------:R-:W-:Y:S02]  /*4770*/  @P0 FADD R41, R42, R41 ;  /* 0x000000292a290221 */ /* 0x000fe40000000000 */
[----:B------:R-:W3:Y:S02]  /*4780*/  LDG.E.CONSTANT R42, desc[UR10][R36.64+0x38] ;  /* 0x0000380a242a7981 */ /* 0x000ee4000c1e9900 */
[----:B------:R-:W-:Y:S02]  /*4790*/  @P1 FADD R41, R41, R44 ;  /* 0x0000002c29291221 */ /* 0x000fe40000000000 */
[----:B------:R0:W3:Y:S01]  /*47a0*/  LDG.E.CONSTANT R44, desc[UR10][R36.64+0x30] ;  /* 0x0000300a242c7981 */ /* 0x0000e2000c1e9900 */
[----:B----4-:R-:W-:-:S06]  /*47b0*/  LEA R49, R49, UR7, 0x2 ;  /* 0x0000000731317c11 */ /* 0x010fcc000f8e10ff */
[----:B------:R-:W1:Y:S01]  /*47c0*/  LDS R49, [R49] ;  /* 0x0000000031317984 */ /* 0x000e620000000800 */
[----:B-----5:R-:W-:Y:S02]  /*47d0*/  LEA R50, R50, UR7, 0x2 ;  /* 0x0000000732327c11 */ /* 0x020fe4000f8e10ff */
[----:B------:R-:W-:-:S04]  /*47e0*/  LEA R51, R51, UR7, 0x2 ;  /* 0x0000000733337c11 */ /* 0x000fc8000f8e10ff */
[----:B------:R-:W4:Y:S04]  /*47f0*/  LDS R50, [R50] ;  /* 0x0000000032327984 */ /* 0x000f280000000800 */
[----:B------:R5:W4:Y:S01]  /*4800*/  LDS R52, [R51] ;  /* 0x0000000033347984 */ /* 0x000b220000000800 */
[----:B------:R-:W-:Y:S02]  /*4810*/  LEA R40, R40, UR7, 0x2 ;  /* 0x0000000728287c11 */ /* 0x000fe4000f8e10ff */
[----:B------:R-:W-:Y:S02]  /*4820*/  LEA R47, R47, UR7, 0x2 ;  /* 0x000000072f2f7c11 */ /* 0x000fe4000f8e10ff */
[----:B0-----:R-:W-:Y:S02]  /*4830*/  LEA R37, R46, UR7, 0x2 ;  /* 0x000000072e257c11 */ /* 0x001fe4000f8e10ff */
[----:B------:R-:W0:Y:S01]  /*4840*/  LDS R40, [R40] ;  /* 0x0000000028287984 */ /* 0x000e220000000800 */
[----:B------:R-:W-:-:S03]  /*4850*/  LEA R45, R45, UR7, 0x2 ;  /* 0x000000072d2d7c11 */ /* 0x000fc6000f8e10ff */
[----:B------:R-:W-:Y:S04]  /*4860*/  LDS R46, [R47] ;  /* 0x000000002f2e7984 */ /* 0x000fe80000000800 */
[----:B------:R-:W-:Y:S01]  /*4870*/  LDS R37, [R37] ;  /* 0x0000000025257984 */ /* 0x000fe20000000800 */
[----:B-1----:R-:W-:Y:S02]  /*4880*/  FSETP.GT.AND P0, PT, R49, RZ, PT ;  /* 0x000000ff3100720b */ /* 0x002fe40003f04000 */
[----:B-----5:R-:W-:-:S06]  /*4890*/  LEA R51, R48, UR7, 0x2 ;  /* 0x0000000730337c11 */ /* 0x020fcc000f8e10ff */
[----:B------:R-:W-:Y:S05]  /*48a0*/  LDS R51, [R51] ;  /* 0x0000000033337984 */ /* 0x000fea0000000800 */
[----:B------:R-:W-:Y:S01]  /*48b0*/  @P0 FADD R41, R41, R49 ;  /* 0x0000003129290221 */ /* 0x000fe20000000000 */
[----:B----4-:R-:W-:Y:S02]  /*48c0*/  FSETP.GT.AND P0, PT, R50, RZ, PT ;  /* 0x000000ff3200720b */ /* 0x010fe40003f04000 */
[----:B------:R-:W-:Y:S02]  /*48d0*/  FSETP.GT.AND P1, PT, R52, RZ, PT ;  /* 0x000000ff3400720b */ /* 0x000fe40003f24000 */
[----:B0-----:R-:W-:-:S09]  /*48e0*/  FSETP.GT.AND P3, PT, R40, RZ, PT ;  /* 0x000000ff2800720b */ /* 0x001fd20003f64000 */
[----:B------:R-:W-:-:S04]  /*48f0*/  @P0 FADD R41, R41, R50 ;  /* 0x0000003229290221 */ /* 0x000fc80000000000 */
[----:B------:R-:W-:Y:S01]  /*4900*/  @P1 FADD R41, R41, R52 ;  /* 0x0000003429291221 */ /* 0x000fe20000000000 */
[----:B------:R-:W-:Y:S01]  /*4910*/  VIADD R3, R3, 0x10 ;  /* 0x0000001003037836 */ /* 0x000fe20000000000 */
[----:B--2---:R-:W-:-:S06]  /*4920*/  LEA R0, R0, UR7, 0x2 ;  /* 0x0000000700007c11 */ /* 0x004fcc000f8e10ff */
[----:B------:R-:W0:Y:S01]  /*4930*/  LDS R0, [R0] ;  /* 0x0000000000007984 */ /* 0x000e220000000800 */
[----:B------:R-:W-:Y:S02]  /*4940*/  LEA R53, R38, UR7, 0x2 ;  /* 0x0000000726357c11 */ /* 0x000fe4000f8e10ff */
[----:B------:R-:W-:-:S03]  /*4950*/  LEA R38, R39, UR7, 0x2 ;  /* 0x0000000727267c11 */ /* 0x000fc6000f8e10ff */
[----:B------:R-:W1:Y:S04]  /*4960*/  LDS R36, [R53] ;  /* 0x0000000035247984 */ /* 0x000e680000000800 */
[----:B------:R-:W2:Y:S01]  /*4970*/  LDS R38, [R38] ;  /* 0x0000000026267984 */ /* 0x000ea20000000800 */
[----:B------:R-:W-:Y:S02]  /*4980*/  LEA R43, R43, UR7, 0x2 ;  /* 0x000000072b2b7c11 */ /* 0x000fe4000f8e10ff */
[----:B---3--:R-:W-:Y:S02]  /*4990*/  LEA R39, R44, UR7, 0x2 ;  /* 0x000000072c277c11 */ /* 0x008fe4000f8e10ff */
[----:B------:R-:W3:Y:S01]  /*49a0*/  LDS R44, [R45] ;  /* 0x000000002d2c7984 */ /* 0x000ee20000000800 */
[----:B------:R-:W-:-:S03]  /*49b0*/  LEA R49, R42, UR7, 0x2 ;  /* 0x000000072a317c11 */ /* 0x000fc6000f8e10ff */
[----:B------:R-:W4:Y:S04]  /*49c0*/  LDS R39, [R39] ;  /* 0x0000000027277984 */ /* 0x000f280000000800 */
[----:B------:R-:W5:Y:S04]  /*49d0*/  LDS R42, [R43] ;  /* 0x000000002b2a7984 */ /* 0x000f680000000800 */
[----:B------:R-:W5:Y:S01]  /*49e0*/  LDS R48, [R49] ;  /* 0x0000000031307984 */ /* 0x000f620000000800 */
[----:B0-----:R-:W-:Y:S02]  /*49f0*/  FSETP.GT.AND P2, PT, R0, RZ, PT ;  /* 0x000000ff0000720b */ /* 0x001fe40003f44000 */
[----:B-1----:R-:W-:-:S02]  /*4a00*/  FSETP.GT.AND P0, PT, R36, RZ, PT ;  /* 0x000000ff2400720b */ /* 0x002fc40003f04000 */
[----:B--2---:R-:W-:-:S09]  /*4a10*/  FSETP.GT.AND P1, PT, R38, RZ, PT ;  /* 0x000000ff2600720b */ /* 0x004fd20003f24000 */
[----:B------:R-:W-:Y:S01]  /*4a20*/  @P2 FADD R41, R41, R0 ;  /* 0x0000000029292221 */ /* 0x000fe20000000000 */
[----:B------:R-:W-:-:S03]  /*4a30*/  FSETP.GT.AND P2, PT, R46, RZ, PT ;  /* 0x000000ff2e00720b */ /* 0x000fc60003f44000 */
[----:B------:R-:W-:Y:S01]  /*4a40*/  @P0 FADD R41, R41, R36 ;  /* 0x0000002429290221 */ /* 0x000fe20000000000 */
[----:B------:R-:W-:-:S03]  /*4a50*/  FSETP.GT.AND P0, PT, R37, RZ, PT ;  /* 0x000000ff2500720b */ /* 0x000fc60003f04000 */
[----:B------:R-:W-:-:S04]  /*4a60*/  @P1 FADD R41, R41, R38 ;  /* 0x0000002629291221 */ /* 0x000fc80000000000 */
[----:B------:R-:W-:Y:S01]  /*4a70*/  @P3 FADD R41, R41, R40 ;  /* 0x0000002829293221 */ /* 0x000fe20000000000 */
[----:B---3--:R-:W-:-:S03]  /*4a80*/  FSETP.GT.AND P1, PT, R44, RZ, PT ;  /* 0x000000ff2c00720b */ /* 0x008fc60003f24000 */
[----:B------:R-:W-:Y:S01]  /*4a90*/  @P2 FADD R41, R41, R46 ;  /* 0x0000002e29292221 */ /* 0x000fe20000000000 */
[----:B----4-:R-:W-:-:S03]  /*4aa0*/  FSETP.GT.AND P3, PT, R39, RZ, PT ;  /* 0x000000ff2700720b */ /* 0x010fc60003f64000 */
[----:B------:R-:W-:Y:S01]  /*4ab0*/  @P0 FADD R41, R41, R37 ;  /* 0x0000002529290221 */ /* 0x000fe20000000000 */
[----:B-----5:R-:W-:Y:S02]  /*4ac0*/  FSETP.GT.AND P2, PT, R42, RZ, PT ;  /* 0x000000ff2a00720b */ /* 0x020fe40003f44000 */
[----:B------:R-:W-:-:S03]  /*4ad0*/  FSETP.GT.AND P0, PT, R48, RZ, PT ;  /* 0x000000ff3000720b */ /* 0x000fc60003f04000 */
[----:B------:R-:W-:-:S04]  /*4ae0*/  @P1 FADD R41, R41, R44 ;  /* 0x0000002c29291221 */ /* 0x000fc80000000000 */
[----:B------:R-:W-:-:S04]  /*4af0*/  @P3 FADD R41, R41, R39 ;  /* 0x0000002729293221 */ /* 0x000fc80000000000 */
[----:B------:R-:W-:Y:S01]  /*4b00*/  @P2 FADD R41, R41, R42 ;  /* 0x0000002a29292221 */ /* 0x000fe20000000000 */
[----:B------:R-:W-:-:S03]  /*4b10*/  FSETP.GT.AND P1, PT, R51, RZ, PT ;  /* 0x000000ff3300720b */ /* 0x000fc60003f24000 */
[----:B------:R-:W-:Y:S01]  /*4b20*/  @P0 FADD R41, R41, R48 ;  /* 0x0000003029290221 */ /* 0x000fe20000000000 */
[----:B------:R-:W-:-:S09]  /*4b30*/  ISETP.NE.AND P0, PT, R3, UR20, PT ;  /* 0x0000001403007c0c */ /* 0x000fd2000bf05270 */
[----:B------:R-:W-:-:S04]  /*4b40*/  @P1 FADD R41, R41, R51 ;  /* 0x0000003329291221 */ /* 0x000fc80000000000 */
[----:B------:R-:W-:Y:S05]  /*4b50*/  @P0 BRA `(.L_x_75) ;  /* 0xfffffff800ac0947 */ /* 0x000fea000383ffff */
[----:B------:R-:W-:-:S07]  /*4b60*/  MOV R3, UR20 ;  /* 0x0000001400037c02 */ /* 0x000fce0008000f00 */
.L_x_74:
[----:B------:R-:W-:-:S09]  /*4b70*/  UISETP.NE.AND UP1, UPT, UR17, URZ, UPT ;  /* 0x000000ff1100728c */ /* 0x000fd2000bf25270 */
[----:B------:R-:W-:Y:S05]  /*4b80*/  BRA.U !UP1, `(.L_x_73) ;  /* 0x0000000509b87547 */ /* 0x000fea000b800000 */
[----:B------:R-:W-:Y:S02]  /*4b90*/  UIADD3 UR7, UPT, UPT, UR17, -0x1, URZ ;  /* 0xffffffff11077890 */ /* 0x000fe4000fffe0ff */
[----:B------:R-:W-:Y:S02]  /*4ba0*/  UISETP.NE.AND UP2, UPT, UR18, URZ, UPT ;  /* 0x000000ff1200728c */ /* 0x000fe4000bf45270 */
[----:B------:R-:W-:-:S09]  /*4bb0*/  UISETP.GE.U32.AND UP1, UPT, UR7, 0x7, UPT ;  /* 0x000000070700788c */ /* 0x000fd2000bf26070 */
[----:B------:R-:W-:Y:S05]  /*4bc0*/  BRA.U !UP1, `(.L_x_76) ;  /* 0x0000000109bc7547 */ /* 0x000fea000b800000 */
        /* <DEDUP_REMOVED lines=10> */
[----:B------:R-:W-:-:S02]  /*4c70*/  MOV R39, 0x400 ;  /* 0x0000040000277802 */ /* 0x000fc40000000f00 */
[----:B------:R-:W-:Y:S01]  /*4c80*/  IADD3 R3, PT, PT, R3, 0x8, RZ ;  /* 0x0000000803037810 */ /* 0x000fe20007ffe0ff */
[----:B------:R-:W0:Y:S02]  /*4c90*/  S2R R52, SR_CgaCtaId ;  /* 0x0000000000347919 */ /* 0x000e240000008800 */
[----:B------:R-:W-:-:S05]  /*4ca0*/  VIADD R39, R39, 0x10 ;  /* 0x0000001027277836 */ /* 0x000fca0000000000 */
[----:B0-----:R-:W-:-:S04]  /*4cb0*/  LEA R39, R52, R39, 0x18 ;  /* 0x0000002734277211 */ /* 0x001fc800078ec0ff */
[----:B--2---:R-:W-:Y:S01]  /*4cc0*/  LEA R42, R42, R39, 0x2 ;  /* 0x000000272a2a7211 */ /* 0x004fe200078e10ff */
[----:B---3--:R-:W-:-:S05]  /*4cd0*/  IMAD R44, R44, 0x4, R39 ;  /* 0x000000042c2c7824 */ /* 0x008fca00078e0227 */
[----:B------:R-:W0:Y:S01]  /*4ce0*/  LDS R42, [R42] ;  /* 0x000000002a2a7984 */ /* 0x000e220000000800 */
[----:B----4-:R-:W-:-:S03]  /*4cf0*/  LEA R50, R50, R39, 0x2 ;  /* 0x0000002732327211 */ /* 0x010fc600078e10ff */
[----:B------:R-:W1:Y:S01]  /*4d00*/  LDS R44, [R44] ;  /* 0x000000002c2c7984 */ /* 0x000e620000000800 */
[----:B-----5:R-:W-:-:S03]  /*4d10*/  IMAD R48, R48, 0x4, R39 ;  /* 0x0000000430307824 */ /* 0x020fc600078e0227 */
[----:B------:R-:W2:Y:S01]  /*4d20*/  LDS R50, [R50] ;  /* 0x0000000032327984 */ /* 0x000ea20000000800 */
[----:B------:R-:W-:-:S03]  /*4d30*/  LEA R46, R46, R39, 0x2 ;  /* 0x000000272e2e7211 */ /* 0x000fc600078e10ff */
[----:B------:R-:W3:Y:S01]  /*4d40*/  LDS R48, [R48] ;  /* 0x0000000030307984 */ /* 0x000ee20000000800 */
[----:B------:R-:W-:-:S03]  /*4d50*/  IMAD R38, R38, 0x4, R39 ;  /* 0x0000000426267824 */ /* 0x000fc600078e0227 */
[----:B------:R-:W4:Y:S01]  /*4d60*/  LDS R46, [R46] ;  /* 0x000000002e2e7984 */ /* 0x000f220000000800 */
[----:B------:R-:W-:-:S03]  /*4d70*/  LEA R0, R0, R39, 0x2 ;  /* 0x0000002700007211 */ /* 0x000fc600078e10ff */
[----:B------:R-:W5:Y:S01]  /*4d80*/  LDS R38, [R38] ;  /* 0x0000000026267984 */ /* 0x000f620000000800 */
[----:B------:R-:W-:-:S03]  /*4d90*/  IMAD R40, R40, 0x4, R39 ;  /* 0x0000000428287824 */ /* 0x000fc600078e0227 */
[----:B------:R-:W5:Y:S04]  /*4da0*/  LDS R0, [R0] ;  /* 0x0000000000007984 */ /* 0x000f680000000800 */
[----:B------:R-:W5:Y:S01]  /*4db0*/  LDS R40, [R40] ;  /* 0x0000000028287984 */ /* 0x000f620000000800 */
[----:B0-----:R-:W-:Y:S02]  /*4dc0*/  FSETP.GT.AND P0, PT, R42, RZ, PT ;  /* 0x000000ff2a00720b */ /* 0x001fe40003f04000 */
[----:B-1----:R-:W-:Y:S02]  /*4dd0*/  FSETP.GT.AND P1, PT, R44, RZ, PT ;  /* 0x000000ff2c00720b */ /* 0x002fe40003f24000 */
[----:B--2---:R-:W-:Y:S02]  /*4de0*/  FSETP.GT.AND P2, PT, R50, RZ, PT ;  /* 0x000000ff3200720b */ /* 0x004fe40003f44000 */
[----:B---3--:R-:W-:-:S07]  /*4df0*/  FSETP.GT.AND P3, PT, R48, RZ, PT ;  /* 0x000000ff3000720b */ /* 0x008fce0003f64000 */
[----:B------:R-:W-:Y:S01]  /*4e00*/  @P0 FADD R41, R41, R42 ;  /* 0x0000002a29290221 */ /* 0x000fe20000000000 */
[----:B----4-:R-:W-:-:S03]  /*4e10*/  FSETP.GT.AND P0, PT, R46, RZ, PT ;  /* 0x000000ff2e00720b */ /* 0x010fc60003f04000 */
[----:B------:R-:W-:Y:S01]  /*4e20*/  @P1 FADD R41, R41, R44 ;  /* 0x0000002c29291221 */ /* 0x000fe20000000000 */
[----:B-----5:R-:W-:-:S03]  /*4e30*/  FSETP.GT.AND P1, PT, R38, RZ, PT ;  /* 0x000000ff2600720b */ /* 0x020fc60003f24000 */
[----:B------:R-:W-:Y:S01]  /*4e40*/  @P2 FADD R41, R41, R50 ;  /* 0x0000003229292221 */ /* 0x000fe20000000000 */
[----:B------:R-:W-:-:S03]  /*4e50*/  FSETP.GT.AND P2, PT, R0, RZ, PT ;  /* 0x000000ff0000720b */ /* 0x000fc60003f44000 */
[----:B------:R-:W-:Y:S01]  /*4e60*/  @P3 FADD R41, R41, R48 ;  /* 0x0000003029293221 */ /* 0x000fe20000000000 */
[----:B------:R-:W-:-:S03]  /*4e70*/  FSETP.GT.AND P3, PT, R40, RZ, PT ;  /* 0x000000ff2800720b */ /* 0x000fc60003f64000 */
[----:B------:R-:W-:-:S04]  /*4e80*/  @P0 FADD R41, R41, R46 ;  /* 0x0000002e29290221 */ /* 0x000fc80000000000 */
[----:B------:R-:W-:-:S04]  /*4e90*/  @P1 FADD R41, R41, R38 ;  /* 0x0000002629291221 */ /* 0x000fc80000000000 */
[----:B------:R-:W-:-:S04]  /*4ea0*/  @P2 FADD R41, R41, R0 ;  /* 0x0000000029292221 */ /* 0x000fc80000000000 */
[----:B------:R-:W-:-:S07]  /*4eb0*/  @P3 FADD R41, R41, R40 ;  /* 0x0000002829293221 */ /* 0x000fce0000000000 */
.L_x_76:
        /* <DEDUP_REMOVED lines=22> */
[----:B------:R-:W2:Y:S04]  /*5020*/  LDS R42, [R42] ;  /* 0x000000002a2a7984 */ /* 0x000ea80000000800 */
[----:B------:R-:W3:Y:S01]  /*5030*/  LDS R44, [R44] ;  /* 0x000000002c2c7984 */ /* 0x000ee20000000800 */
[----:B0-----:R-:W-:Y:S02]  /*5040*/  FSETP.GT.AND P0, PT, R0, RZ, PT ;  /* 0x000000ff0000720b */ /* 0x001fe40003f04000 */
[----:B-1----:R-:W-:Y:S02]  /*5050*/  FSETP.GT.AND P1, PT, R40, RZ, PT ;  /* 0x000000ff2800720b */ /* 0x002fe40003f24000 */
[----:B--2---:R-:W-:Y:S02]  /*5060*/  FSETP.GT.AND P2, PT, R42, RZ, PT ;  /* 0x000000ff2a00720b */ /* 0x004fe40003f44000 */
[----:B---3--:R-:W-:-:S07]  /*5070*/  FSETP.GT.AND P3, PT, R44, RZ, PT ;  /* 0x000000ff2c00720b */ /* 0x008fce0003f64000 */
[----:B------:R-:W-:-:S04]  /*5080*/  @P0 FADD R41, R41, R0 ;  /* 0x0000000029290221 */ /* 0x000fc80000000000 */
[----:B------:R-:W-:-:S04]  /*5090*/  @P1 FADD R41, R41, R40 ;  /* 0x0000002829291221 */ /* 0x000fc80000000000 */
[----:B------:R-:W-:-:S04]  /*50a0*/  @P2 FADD R41, R41, R42 ;  /* 0x0000002a29292221 */ /* 0x000fc80000000000 */
[----:B------:R-:W-:-:S07]  /*50b0*/  @P3 FADD R41, R41, R44 ;  /* 0x0000002c29293221 */ /* 0x000fce0000000000 */
.L_x_77:
[----:B------:R-:W-:Y:S05]  /*50c0*/  BRA.U !UP2, `(.L_x_73) ;  /* 0x000000010a687547 */ /* 0x000fea000b800000 */
[----:B0-2---:R-:W0:Y:S02]  /*50d0*/  LDC.64 R36, c[0x0][0x388] ;  /* 0x0000e200ff247b82 */ /* 0x005e240000000a00 */
[----:B0-----:R-:W-:-:S05]  /*50e0*/  IMAD.WIDE.U32 R36, R3, 0x4, R36 ;  /* 0x0000000403247825 */ /* 0x001fca00078e0024 */
[----:B------:R-:W2:Y:S01]  /*50f0*/  LDG.E.CONSTANT R0, desc[UR10][R36.64] ;  /* 0x0000000a24007981 */ /* 0x000ea2000c1e9900 */
[----:B------:R-:W0:Y:S01]  /*5100*/  S2UR UR8, SR_CgaCtaId ;  /* 0x00000000000879c3 */ /* 0x000e220000008800 */
[----:B------:R-:W-:Y:S01]  /*5110*/  UMOV UR7, 0x400 ;  /* 0x0000040000077882 */ /* 0x000fe20000000000 */
[----:B------:R-:W-:Y:S02]  /*5120*/  UISETP.NE.AND UP1, UPT, UR19, 0x1, UPT ;  /* 0x000000011300788c */ /* 0x000fe4000bf25270 */
[----:B------:R-:W-:-:S04]  /*5130*/  UIADD3 UR7, UPT, UPT, UR7, 0x10, URZ ;  /* 0x0000001007077890 */ /* 0x000fc8000fffe0ff */
[----:B0-----:R-:W-:-:S06]  /*5140*/  ULEA UR8, UR8, UR7, 0x18 ;  /* 0x0000000708087291 */ /* 0x001fcc000f8ec0ff */
[----:B--2---:R-:W-:-:S06]  /*5150*/  LEA R0, R0, UR8, 0x2 ;  /* 0x0000000800007c11 */ /* 0x004fcc000f8e10ff */
[----:B------:R-:W0:Y:S02]  /*5160*/  LDS R0, [R0] ;  /* 0x0000000000007984 */ /* 0x000e240000000800 */
[----:B0-----:R-:W-:-:S13]  /*5170*/  FSETP.GT.AND P0, PT, R0, RZ, PT ;  /* 0x000000ff0000720b */ /* 0x001fda0003f04000 */
[----:B------:R-:W-:Y:S01]  /*5180*/  @P0 FADD R41, R41, R0 ;  /* 0x0000000029290221 */ /* 0x000fe20000000000 */
[----:B------:R-:W-:Y:S06]  /*5190*/  BRA.U !UP1, `(.L_x_73) ;  /* 0x0000000109347547 */ /* 0x000fec000b800000 */
[----:B------:R-:W-:Y:S01]  /*51a0*/  UISETP.NE.AND UP1, UPT, UR19, 0x2, UPT ;  /* 0x000000021300788c */ /* 0x000fe2000bf25270 */
[----:B------:R-:W2:Y:S05]  /*51b0*/  LDG.E.CONSTANT R0, desc[UR10][R36.64+0x4] ;  /* 0x0000040a24007981 */ /* 0x000eaa000c1e9900 */
[----:B------:R-:W-:-:S13]  /*51c0*/  PLOP3.LUT P2, PT, PT, PT, UP1, 0x80, 0x8 ;  /* 0x000000000008781c */ /* 0x000fda0003f4f018 */
[----:B------:R-:W3:Y:S01]  /*51d0*/  @P2 LDG.E.CONSTANT R3, desc[UR10][R36.64+0x8] ;  /* 0x0000080a24032981 */ /* 0x000ee2000c1e9900 */
[----:B--2---:R-:W-:-:S06]  /*51e0*/  LEA R0, R0, UR8, 0x2 ;  /* 0x0000000800007c11 */ /* 0x004fcc000f8e10ff */
[----:B------:R-:W0:Y:S01]  /*51f0*/  LDS R0, [R0] ;  /* 0x0000000000007984 */ /* 0x000e220000000800 */
[----:B---3--:R-:W-:-:S13]  /*5200*/  @P2 R2UR UR7, R3 ;  /* 0x00000000030722ca */ /* 0x008fda00000e0000 */
[----:B------:R-:W-:-:S09]  /*5210*/  @UP1 ULEA UR7, UR7, UR8, 0x2 ;  /* 0x0000000807071291 */ /* 0x000fd2000f8e10ff */
[----:B------:R-:W1:Y:S01]  /*5220*/  @P2 LDS R38, [UR7] ;  /* 0x00000007ff262984 */ /* 0x000e620008000800 */
[----:B0-----:R-:W-:-:S13]  /*5230*/  FSETP.GT.AND P0, PT, R0, RZ, PT ;  /* 0x000000ff0000720b */ /* 0x001fda0003f04000 */
[----:B------:R-:W-:Y:S01]  /*5240*/  @P0 FADD R41, R41, R0 ;  /* 0x0000000029290221 */ /* 0x000fe20000000000 */
[----:B-1----:R-:W-:-:S13]  /*5250*/  FSETP.GT.AND P1, PT, R38, RZ, P2 ;  /* 0x000000ff2600720b */ /* 0x002fda0001724000 */
[----:B------:R-:W-:-:S07]  /*5260*/  @P1 FADD R41, R41, R38 ;  /* 0x0000002629291221 */ /* 0x000fce0000000000 */
.L_x_73:
[----:B------:R-:W-:Y:S01]  /*5270*/  FSETP.GTU.AND P0, PT, R41, RZ, PT ;  /* 0x000000ff2900720b */ /* 0x000fe20003f0c000 */
[----:B---3--:R-:W-:-:S12]  /*5280*/  IMAD.MOV.U32 R3, RZ, RZ, RZ ;  /* 0x000000ffff037224 */ /* 0x008fd800078e00ff */
[----:B------:R-:W-:Y:S05]  /*5290*/  @!P0 BRA `(.L_x_78) ;  /* 0x0000001800008947 */ /* 0x000fea0003800000 */
[----:B------:R-:W-:Y:S01]  /*52a0*/  HFMA2 R46, -RZ, RZ, 0, 0 ;  /* 0x00000000ff2e7431 */ /* 0x000fe200000001ff */
[----:B------:R-:W-:Y:S06]  /*52b0*/  BRA.U !UP0, `(.L_x_79) ;  /* 0x0000001508bc7547 */ /* 0x000fec000b800000 */
[----:B------:R-:W-:Y:S01]  /*52c0*/  UISETP.GE.U32.AND UP0, UPT, UR16, 0x3, UPT ;  /* 0x000000031000788c */ /* 0x000fe2000bf06070 */
[----:B------:R-:W-:Y:S01]  /*52d0*/  IMAD.MOV.U32 R46, RZ, RZ, RZ ;  /* 0x000000ffff2e7224 */ /* 0x000fe200078e00ff */
[----:B------:R-:W-:-:S07]  /*52e0*/  MOV R39, RZ ;  /* 0x000000ff00277202 */ /* 0x000fce0000000f00 */
[----:B------:R-:W-:Y:S05]  /*52f0*/  BRA.U !UP0, `(.L_x_80) ;  /* 0x0000000d08307547 */ /* 0x000fea000b800000 */
[----:B------:R-:W-:Y:S01]  /*5300*/  IMAD.MOV.U32 R46, RZ, RZ, RZ ;  /* 0x000000ffff2e7224 */ /* 0x000fe200078e00ff */
[----:B------:R-:W-:-:S07]  /*5310*/  MOV R39, RZ ;  /* 0x000000ff00277202 */ /* 0x000fce0000000f00 */
.L_x_89:
[----:B------:R-:W1:Y:S02]  /*5320*/  LDC.64 R50, c[0x0][0x388] ;  /* 0x0000e200ff327b82 */ /* 0x000e640000000a00 */
[----:B-1----:R-:W-:-:S05]  /*5330*/  IMAD.WIDE.U32 R50, R39, 0x4, R50 ;  /* 0x0000000427327825 */ /* 0x002fca00078e0032 */
[----:B------:R-:W3:Y:S01]  /*5340*/  LDG.E.CONSTANT R0, desc[UR10][R50.64] ;  /* 0x0000000a32007981 */ /* 0x000ee2000c1e9900 */
[----:B------:R-:W-:Y:S01]  /*5350*/  MOV R3, 0x400 ;  /* 0x0000040000037802 */ /* 0x000fe20000000f00 */
[----:B------:R-:W-:Y:S01]  /*5360*/  VIADD R39, R39, 0x4 ;  /* 0x0000000427277836 */ /* 0x000fe20000000000 */
[----:B--2---:R-:W1:Y:S03]  /*5370*/  S2R R36, SR_CgaCtaId ;  /* 0x0000000000247919 */ /* 0x004e660000008800 */
[----:B------:R-:W-:Y:S01]  /*5380*/  VIADD R3, R3, 0x10 ;  /* 0x0000001003037836 */ /* 0x000fe20000000000 */
[----:B------:R-:W-:-:S04]  /*5390*/  ISETP.NE.AND P2, PT, R39, UR21, PT ;  /* 0x0000001527007c0c */ /* 0x000fc8000bf45270 */
[----:B-1----:R-:W-:-:S04]  /*53a0*/  LEA R3, R36, R3, 0x18 ;  /* 0x0000000324037211 */ /* 0x002fc800078ec0ff */
[----:B---3--:R-:W-:-:S06]  /*53b0*/  LEA R0, R0, R3, 0x2 ;  /* 0x0000000300007211 */ /* 0x008fcc00078e10ff */
[----:B------:R-:W1:Y:S02]  /*53c0*/  LDS R0, [R0] ;  /* 0x0000000000007984 */ /* 0x000e640000000800 */
[----:B-1----:R-:W-:-:S13]  /*53d0*/  FSETP.GT.AND P0, PT, R0, RZ, PT ;  /* 0x000000ff0000720b */ /* 0x002fda0003f04000 */
[----:B------:R-:W-:Y:S05]  /*53e0*/  @!P0 BRA `(.L_x_81) ;  /* 0x0000000000a08947 */ /* 0x000fea0003800000 */
[----:B------:R-:W1:Y:S08]  /*53f0*/  MUFU.RCP R36, R41 ;  /* 0x0000002900247308 */ /* 0x000e700000001000 */
[----:B------:R-:W2:Y:S01]  /*5400*/  FCHK P0, R0, R41 ;  /* 0x0000002900007302 */ /* 0x000ea20000000000 */
[----:B-1----:R-:W-:-:S04]  /*5410*/  FFMA R3, R36, -R41, 1 ;  /* 0x3f80000024037423 */ /* 0x002fc80000000829 */
[----:B------:R-:W-:-:S04]  /*5420*/  FFMA R3, R36, R3, R36 ;  /* 0x0000000324037223 */ /* 0x000fc80000000024 */
[----:B------:R-:W-:-:S04]  /*5430*/  FFMA R36, R0, R3, RZ ;  /* 0x0000000300247223 */ /* 0x000fc800000000ff */
[----:B0-----:R-:W-:-:S04]  /*5440*/  FFMA R37, R36, -R41, R0 ;  /* 0x8000002924257223 */ /* 0x001fc80000000000 */
[----:B------:R-:W-:Y:S01]  /*5450*/  FFMA R3, R3, R37, R36 ;  /* 0x0000002503037223 */ /* 0x000fe20000000024 */
[----:B--2---:R-:W-:Y:S06]  /*5460*/  @!P0 BRA `(.L_x_82) ;  /* 0x0000000000108947 */ /* 0x004fec0003800000 */
[----:B------:R-:W-:Y:S02]  /*5470*/  MOV R3, R41 ;  /* 0x0000002900037202 */ /* 0x000fe40000000f00 */
[----:B------:R-:W-:-:S07]  /*5480*/  MOV R36, 0x54a0 ;  /* 0x000054a000247802 */ /* 0x000fce0000000f00 */
[----:B------:R-:W-:Y:S05]  /*5490*/  CALL.REL.NOINC `($__internal_0_$__cuda_sm3x_div_rn_noftz_f32_slowpath) ;  /* 0x0000001800247944 */ /* 0x000fea0003c00000 */
[----:B------:R-:W-:-:S07]  /*54a0*/  IMAD.MOV.U32 R3, RZ, RZ, R0 ;  /* 0x000000ffff037224 */ /* 0x000fce00078e0000 */
.L_x_82:
[C---:B------:R-:W-:Y:S01]  /*54b0*/  FMUL R0, R3.reuse, 8388608 ;  /* 0x4b00000003007820 */ /* 0x040fe20000400000 */
[----:B------:R-:W-:Y:S01]  /*54c0*/  FSETP.GEU.AND P0, PT, R3, 1.175494350822287508e-38, PT ;  /* 0x008000000300780b */ /* 0x000fe20003f0e000 */
[----:B------:R-:W-:-:S03]  /*54d0*/  HFMA2 R37, -RZ, RZ, 1.5048828125, 33.21875 ;  /* 0x3e055027ff257431 */ /* 0x000fc600000001ff */
[----:B------:R-:W-:-:S04]  /*54e0*/  FSEL R0, R0, R3, !P0 ;  /* 0x0000000300007208 */ /* 0x000fc80004000000 */
[----:B------:R-:W-:-:S04]  /*54f0*/  IADD3 R36, PT, PT, R0, -0x3f2aaaab, RZ ;  /* 0xc0d5555500247810 */ /* 0x000fc80007ffe0ff */
[----:B------:R-:W-:-:S04]  /*5500*/  LOP3.LUT R43, R36, 0xff800000, RZ, 0xc0, !PT ;  /* 0xff800000242b7812 */ /* 0x000fc800078ec0ff */
[----:B------:R-:W-:Y:S01]  /*5510*/  I2FP.F32.S32 R38, R43 ;  /* 0x0000002b00267245 */ /* 0x000fe20000201400 */
[----:B------:R-:W-:Y:S02]  /*5520*/  IMAD.IADD R36, R0, 0x1, -R43 ;  /* 0x0000000100247824 */ /* 0x000fe400078e0a2b */
[----:B------:R-:W-:Y:S02]  /*5530*/  IMAD.MOV.U32 R43, RZ, RZ, 0x7f800000 ;  /* 0x7f800000ff2b7424 */ /* 0x000fe400078e00ff */
[----:B------:R-:W-:-:S04]  /*5540*/  FADD R36, R36, -1 ;  /* 0xbf80000024247421 */ /* 0x000fc80000000000 */
[----:B------:R-:W-:-:S04]  /*5550*/  FFMA R37, R36, -R37, 0.14084610342979431152 ;  /* 0x3e1039f624257423 */ /* 0x000fc80000000825 */
[----:B------:R-:W-:-:S04]  /*5560*/  FFMA R37, R36, R37, -0.12148627638816833496 ;  /* 0xbdf8cdcc24257423 */ /* 0x000fc80000000025 */
[----:B------:R-:W-:-:S04]  /*5570*/  FFMA R37, R36, R37, 0.13980610668659210205 ;  /* 0x3e0f295524257423 */ /* 0x000fc80000000025 */
[----:B------:R-:W-:-:S04]  /*5580*/  FFMA R37, R36, R37, -0.16684235632419586182 ;  /* 0xbe2ad8b924257423 */ /* 0x000fc80000000025 */
[----:B------:R-:W-:-:S04]  /*5590*/  FFMA R37, R36, R37, 0.20012299716472625732 ;  /* 0x3e4ced0b24257423 */ /* 0x000fc80000000025 */
[----:B------:R-:W-:-:S04]  /*55a0*/  FFMA R37, R36, R37, -0.24999669194221496582 ;  /* 0xbe7fff2224257423 */ /* 0x000fc80000000025 */
[----:B------:R-:W-:-:S04]  /*55b0*/  FFMA R37, R36, R37, 0.33333182334899902344 ;  /* 0x3eaaaa7824257423 */ /* 0x000fc80000000025 */
[----:B------:R-:W-:Y:S01]  /*55c0*/  FFMA R45, R36, R37, -0.5 ;  /* 0xbf000000242d7423 */ /* 0x000fe20000000025 */
[----:B------:R-:W-:Y:S02]  /*55d0*/  FSEL R37, RZ, -23, P0 ;  /* 0xc1b80000ff257808 */ /* 0x000fe40000000000 */
[----:B------:R-:W-:Y:S01]  /*55e0*/  ISETP.GT.U32.AND P0, PT, R0, 0x7f7fffff, PT ;  /* 0x7f7fffff0000780c */ /* 0x000fe20003f04070 */
[----:B------:R-:W-:Y:S02]  /*55f0*/  FMUL R45, R36, R45 ;  /* 0x0000002d242d7220 */ /* 0x000fe40000400000 */
[----:B------:R-:W-:Y:S02]  /*5600*/  FFMA R37, R38, 1.1920928955078125e-07, R37 ;  /* 0x3400000026257823 */ /* 0x000fe40000000025 */
[----:B------:R-:W-:-:S04]  /*5610*/  FFMA R36, R36, R45, R36 ;  /* 0x0000002d24247223 */ /* 0x000fc80000000024 */
[----:B------:R-:W-:-:S04]  /*5620*/  FFMA R36, R37, 0.69314718246459960938, R36 ;  /* 0x3f31721825247823 */ /* 0x000fc80000000024 */
[C---:B------:R-:W-:Y:S01]  /*5630*/  @P0 FFMA R36, R0.reuse, R43, +INF ;  /* 0x7f80000000240423 */ /* 0x040fe2000000002b */
[----:B------:R-:W-:-:S04]  /*5640*/  FSETP.NEU.AND P0, PT, R0, RZ, PT ;  /* 0x000000ff0000720b */ /* 0x000fc80003f0d000 */
[----:B------:R-:W-:-:S05]  /*5650*/  FSEL R37, R36, -INF , P0 ;  /* 0xff80000024257808 */ /* 0x000fca0000000000 */
[----:B------:R-:W-:-:S07]  /*5660*/  FFMA R46, R37, -R3, R46 ;  /* 0x80000003252e7223 */ /* 0x000fce000000002e */
.L_x_81:
[----:B------:R-:W2:Y:S01]  /*5670*/  LDG.E.CONSTANT R0, desc[UR10][R50.64+0x4] ;  /* 0x0000040a32007981 */ /* 0x000ea2000c1e9900 */
[----:B------:R-:W-:Y:S01]  /*5680*/  MOV R3, 0x400 ;  /* 0x0000040000037802 */ /* 0x000fe20000000f00 */
[----:B------:R-:W1:Y:S03]  /*5690*/  S2R R36, SR_CgaCtaId ;  /* 0x0000000000247919 */ /* 0x000e660000008800 */
[----:B------:R-:W-:-:S04]  /*56a0*/  IADD3 R3, PT, PT, R3, 0x10, RZ ;  /* 0x0000001003037810 */ /* 0x000fc80007ffe0ff */
[----:B-1----:R-:W-:-:S05]  /*56b0*/  LEA R3, R36, R3, 0x18 ;  /* 0x0000000324037211 */ /* 0x002fca00078ec0ff */
[----:B--2---:R-:W-:-:S05]  /*56c0*/  IMAD R0, R0, 0x4, R3 ;  /* 0x0000000400007824 */ /* 0x004fca00078e0203 */
[----:B0-----:R-:W0:Y:S02]  /*56d0*/  LDS R38, [R0] ;  /* 0x0000000000267984 */ /* 0x001e240000000800 */
[----:B0-----:R-:W-:-:S13]  /*56e0*/  FSETP.GT.AND P0, PT, R38, RZ, PT ;  /* 0x000000ff2600720b */ /* 0x001fda0003f04000 */
[----:B------:R-:W-:Y:S05]  /*56f0*/  @!P0 BRA `(.L_x_83) ;  /* 0x0000000000a08947 */ /* 0x000fea0003800000 */
[----:B------:R-:W0:Y:S08]  /*5700*/  MUFU.RCP R0, R41 ;  /* 0x0000002900007308 */ /* 0x000e300000001000 */
[----:B------:R-:W1:Y:S01]  /*5710*/  FCHK P0, R38, R41 ;  /* 0x0000002926007302 */ /* 0x000e620000000000 */
[----:B0-----:R-:W-:-:S04]  /*5720*/  FFMA R3, R0, -R41, 1 ;  /* 0x3f80000000037423 */ /* 0x001fc80000000829 */
[----:B------:R-:W-:-:S04]  /*5730*/  FFMA R0, R0, R3, R0 ;  /* 0x0000000300007223 */ /* 0x000fc80000000000 */
[----:B------:R-:W-:-:S04]  /*5740*/  FFMA R3, R0, R38, RZ ;  /* 0x0000002600037223 */ /* 0x000fc800000000ff */
[----:B------:R-:W-:-:S04]  /*5750*/  FFMA R36, R3, -R41, R38 ;  /* 0x8000002903247223 */ /* 0x000fc80000000026 */
[----:B------:R-:W-:Y:S01]  /*5760*/  FFMA R0, R0, R36, R3 ;  /* 0x0000002400007223 */ /* 0x000fe20000000003 */
[----:B-1----:R-:W-:Y:S06]  /*5770*/  @!P0 BRA `(.L_x_84) ;  /* 0x0000000000108947 */ /* 0x002fec0003800000 */
[----:B------:R-:W-:Y:S01]  /*5780*/  MOV R0, R38 ;  /* 0x0000002600007202 */ /* 0x000fe20000000f00 */
[----:B------:R-:W-:Y:S01]  /*5790*/  IMAD.MOV.U32 R3, RZ, RZ, R41 ;  /* 0x000000ffff037224 */ /* 0x000fe200078e0029 */
[----:B------:R-:W-:-:S07]  /*57a0*/  MOV R36, 0x57c0 ;  /* 0x000057c000247802 */ /* 0x000fce0000000f00 */
[----:B------:R-:W-:Y:S05]  /*57b0*/  CALL.REL.NOINC `($__internal_0_$__cuda_sm3x_div_rn_noftz_f32_slowpath) ;  /* 0x00000014005c7944 */ /* 0x000fea0003c00000 */
.L_x_84:
[C---:B------:R-:W-:Y:S01]  /*57c0*/  FMUL R3, R0.reuse, 8388608 ;  /* 0x4b00000000037820 */ /* 0x040fe20000400000 */
[----:B------:R-:W-:Y:S01]  /*57d0*/  FSETP.GEU.AND P0, PT, R0, 1.175494350822287508e-38, PT ;  /* 0x008000000000780b */ /* 0x000fe20003f0e000 */
[----:B------:R-:W-:-:S03]  /*57e0*/  HFMA2 R37, -RZ, RZ, 1.5048828125, 33.21875 ;  /* 0x3e055027ff257431 */ /* 0x000fc600000001ff */
[----:B------:R-:W-:-:S04]  /*57f0*/  FSEL R3, R3, R0, !P0 ;  /* 0x0000000003037208 */ /* 0x000fc80004000000 */
[----:B------:R-:W-:-:S04]  /*5800*/  IADD3 R36, PT, PT, R3, -0x3f2aaaab, RZ ;  /* 0xc0d5555503247810 */ /* 0x000fc80007ffe0ff */
[----:B------:R-:W-:-:S05]  /*5810*/  LOP3.LUT R38, R36, 0xff800000, RZ, 0xc0, !PT ;  /* 0xff80000024267812 */ /* 0x000fca00078ec0ff */
[----:B------:R-:W-:Y:S01]  /*5820*/  IMAD.IADD R36, R3, 0x1, -R38 ;  /* 0x0000000103247824 */ /* 0x000fe200078e0a26 */
[----:B------:R-:W-:-:S03]  /*5830*/  I2FP.F32.S32 R38, R38 ;  /* 0x0000002600267245 */ /* 0x000fc60000201400 */
        /* <DEDUP_REMOVED lines=8> */
[C---:B------:R-:W-:Y:S01]  /*58c0*/  FFMA R43, R36.reuse, R37, -0.5 ;  /* 0xbf000000242b7423 */ /* 0x040fe20000000025 */
[----:B------:R-:W-:Y:S02]  /*58d0*/  FSEL R37, RZ, -23, P0 ;  /* 0xc1b80000ff257808 */ /* 0x000fe40000000000 */
[----:B------:R-:W-:Y:S01]  /*58e0*/  ISETP.GT.U32.AND P0, PT, R3, 0x7f7fffff, PT ;  /* 0x7f7fffff0300780c */ /* 0x000fe20003f04070 */
[----:B------:R-:W-:Y:S02]  /*58f0*/  FMUL R43, R36, R43 ;  /* 0x0000002b242b7220 */ /* 0x000fe40000400000 */
[----:B------:R-:W-:Y:S01]  /*5900*/  FFMA R37, R38, 1.1920928955078125e-07, R37 ;  /* 0x3400000026257823 */ /* 0x000fe20000000025 */
[----:B------:R-:W-:Y:S02]  /*5910*/  IMAD.MOV.U32 R38, RZ, RZ, 0x7f800000 ;  /* 0x7f800000ff267424 */ /* 0x000fe400078e00ff */
[----:B------:R-:W-:-:S04]  /*5920*/  FFMA R36, R36, R43, R36 ;  /* 0x0000002b24247223 */ /* 0x000fc80000000024 */
[----:B------:R-:W-:-:S03]  /*5930*/  FFMA R36, R37, 0.69314718246459960938, R36 ;  /* 0x3f31721825247823 */ /* 0x000fc60000000024 */
[C---:B------:R-:W-:Y:S01]  /*5940*/  @P0 FFMA R36, R3.reuse, R38, +INF ;  /* 0x7f80000003240423 */ /* 0x040fe20000000026 */
[----:B------:R-:W-:-:S04]  /*5950*/  FSETP.NEU.AND P0, PT, R3, RZ, PT ;  /* 0x000000ff0300720b */ /* 0x000fc80003f0d000 */
[----:B------:R-:W-:-:S05]  /*5960*/  FSEL R3, R36, -INF , P0 ;  /* 0xff80000024037808 */ /* 0x000fca0000000000 */
[----:B------:R-:W-:-:S07]  /*5970*/  FFMA R46, R3, -R0, R46 ;  /* 0x80000000032e7223 */ /* 0x000fce000000002e */
.L_x_83:
[----:B------:R-:W2:Y:S01]  /*5980*/  LDG.E.CONSTANT R0, desc[UR10][R50.64+0x8] ;  /* 0x0000080a32007981 */ /* 0x000ea2000c1e9900 */
[----:B------:R-:W-:Y:S01]  /*5990*/  MOV R3, 0x400 ;  /* 0x0000040000037802 */ /* 0x000fe20000000f00 */
[----:B------:R-:W0:Y:S03]  /*59a0*/  S2R R36, SR_CgaCtaId ;  /* 0x0000000000247919 */ /* 0x000e260000008800 */
[----:B------:R-:W-:-:S04]  /*59b0*/  IADD3 R3, PT, PT, R3, 0x10, RZ ;  /* 0x0000001003037810 */ /* 0x000fc80007ffe0ff */
[----:B0-----:R-:W-:-:S05]  /*59c0*/  LEA R3, R36, R3, 0x18 ;  /* 0x0000000324037211 */ /* 0x001fca00078ec0ff */
[----:B--2---:R-:W-:-:S05]  /*59d0*/  IMAD R0, R0, 0x4, R3 ;  /* 0x0000000400007824 */ /* 0x004fca00078e0203 */
[----:B------:R-:W0:Y:S02]  /*59e0*/  LDS R38, [R0] ;  /* 0x0000000000267984 */ /* 0x000e240000000800 */
        /* <DEDUP_REMOVED lines=14> */
.L_x_86:
        /* <DEDUP_REMOVED lines=28> */
.L_x_85:
        /* <DEDUP_REMOVED lines=21> */
.L_x_88:
[C---:B------:R-:W-:Y:S01]  /*5de0*/  FMUL R3, R0.reuse, 8388608 ;  /* 0x4b00000000037820 */ /* 0x040fe20000400000 */
[----:B------:R-:W-:Y:S01]  /*5df0*/  FSETP.GEU.AND P0, PT, R0, 1.175494350822287508e-38, PT ;  /* 0x008000000000780b */ /* 0x000fe20003f0e000 */
[----:B------:R-:W-:-:S03]  /*5e00*/  HFMA2 R37, -RZ, RZ, 1.5048828125, 33.21875 ;  /* 0x3e055027ff257431 */ /* 0x000fc600000001ff */
[----:B------:R-:W-:-:S04]  /*5e10*/  FSEL R3, R3, R0, !P0 ;  /* 0x0000000003037208 */ /* 0x000fc80004000000 */
[----:B------:R-:W-:-:S04]  /*5e20*/  IADD3 R36, PT, PT, R3, -0x3f2aaaab, RZ ;  /* 0xc0d5555503247810 */ /* 0x000fc80007ffe0ff */
[----:B------:R-:W-:-:S05]  /*5e30*/  LOP3.LUT R38, R36, 0xff800000, RZ, 0xc0, !PT ;  /* 0xff80000024267812 */ /* 0x000fca00078ec0ff */
[----:B------:R-:W-:-:S04]  /*5e40*/  IMAD.IADD R36, R3, 0x1, -R38 ;  /* 0x0000000103247824 */ /* 0x000fc800078e0a26 */
[----:B------:R-:W-:Y:S01]  /*5e50*/  FADD R40, R36, -1 ;  /* 0xbf80000024287421 */ /* 0x000fe20000000000 */
[----:B------:R-:W-:Y:S02]  /*5e60*/  FSEL R36, RZ, -23, P0 ;  /* 0xc1b80000ff247808 */ /* 0x000fe40000000000 */
[----:B------:R-:W-:Y:S01]  /*5e70*/  ISETP.GT.U32.AND P0, PT, R3, 0x7f7fffff, PT ;  /* 0x7f7fffff0300780c */ /* 0x000fe20003f04070 */
        /* <DEDUP_REMOVED lines=8> */
[----:B------:R-:W-:Y:S01]  /*5f00*/  I2FP.F32.S32 R37, R38 ;  /* 0x0000002600257245 */ /* 0x000fe20000201400 */
[----:B------:R-:W-:Y:S02]  /*5f10*/  IMAD.MOV.U32 R38, RZ, RZ, 0x7f800000 ;  /* 0x7f800000ff267424 */ /* 0x000fe400078e00ff */
[C---:B------:R-:W-:Y:S02]  /*5f20*/  FMUL R43, R40.reuse, R43 ;  /* 0x0000002b282b7220 */ /* 0x040fe40000400000 */
[----:B------:R-:W-:Y:S02]  /*5f30*/  FFMA R36, R37, 1.1920928955078125e-07, R36 ;  /* 0x3400000025247823 */ /* 0x000fe40000000024 */
[----:B------:R-:W-:-:S04]  /*5f40*/  FFMA R43, R40, R43, R40 ;  /* 0x0000002b282b7223 */ /* 0x000fc80000000028 */
[----:B------:R-:W-:Y:S01]  /*5f50*/  FFMA R36, R36, 0.69314718246459960938, R43 ;  /* 0x3f31721824247823 */ /* 0x000fe2000000002b */
[C---:B------:R-:W-:Y:S01]  /*5f60*/  @P0 FFMA R36, R3.reuse, R38, +INF ;  /* 0x7f80000003240423 */ /* 0x040fe20000000026 */
[----:B------:R-:W-:-:S04]  /*5f70*/  FSETP.NEU.AND P0, PT, R3, RZ, PT ;  /* 0x000000ff0300720b */ /* 0x000fc80003f0d000 */
[----:B------:R-:W-:-:S05]  /*5f80*/  FSEL R3, R36, -INF , P0 ;  /* 0xff80000024037808 */ /* 0x000fca0000000000 */
[----:B------:R-:W-:-:S07]  /*5f90*/  FFMA R46, R3, -R0, R46 ;  /* 0x80000000032e7223 */ /* 0x000fce000000002e */
.L_x_87:
[----:B------:R-:W-:Y:S05]  /*5fa0*/  @P2 BRA `(.L_x_89) ;  /* 0xfffffff000dc2947 */ /* 0x000fea000383ffff */
[----:B------:R-:W-:-:S07]  /*5fb0*/  MOV R39, UR21 ;  /* 0x0000001500277c02 */ /* 0x000fce0008000f00 */
.L_x_80:
[----:B------:R-:W-:-:S09]  /*5fc0*/  UISETP.NE.AND UP0, UPT, UR19, URZ, UPT ;  /* 0x000000ff1300728c */ /* 0x000fd2000bf05270 */
[----:B------:R-:W-:Y:S05]  /*5fd0*/  BRA.U !UP0, `(.L_x_79) ;  /* 0x0000000908747547 */ /* 0x000fea000b800000 */
[----:B------:R-:W-:-:S09]  /*5fe0*/  UISETP.NE.AND UP0, UPT, UR19, 0x1, UPT ;  /* 0x000000011300788c */ /* 0x000fd2000bf05270 */
[----:B------:R-:W-:Y:S05]  /*5ff0*/  BRA.U !UP0, `(.L_x_90) ;  /* 0x0000000508947547 */ /* 0x000fea000b800000 */
[----:B------:R-:W1:Y:S02]  /*6000*/  LDC.64 R50, c[0x0][0x388] ;  /* 0x0000e200ff327b82 */ /* 0x000e640000000a00 */
[----:B-1----:R-:W-:-:S05]  /*6010*/  IMAD.WIDE.U32 R50, R39, 0x4, R50 ;  /* 0x0000000427327825 */ /* 0x002fca00078e0032 */
[----:B------:R-:W3:Y:S01]  /*6020*/  LDG.E.CONSTANT R0, desc[UR10][R50.64] ;  /* 0x0000000a32007981 */ /* 0x000ee2000c1e9900 */
[----:B------:R-:W-:Y:S01]  /*6030*/  MOV R3, 0x400 ;  /* 0x0000040000037802 */ /* 0x000fe20000000f00 */
[----:B--2---:R-:W1:Y:S04]  /*6040*/  S2R R36, SR_CgaCtaId ;  /* 0x0000000000247919 */ /* 0x004e680000008800 */
[----:B------:R-:W-:-:S05]  /*6050*/  VIADD R3, R3, 0x10 ;  /* 0x0000001003037836 */ /* 0x000fca0000000000 */
[----:B-1----:R-:W-:-:S04]  /*6060*/  LEA R3, R36, R3, 0x18 ;  /* 0x0000000324037211 */ /* 0x002fc800078ec0ff */
[----:B---3--:R-:W-:-:S05]  /*6070*/  LEA R0, R0, R3, 0x2 ;  /* 0x0000000300007211 */ /* 0x008fca00078e10ff */
        /* <DEDUP_REMOVED lines=11> */
[----:B------:R-:W-:Y:S01]  /*6130*/  IMAD.MOV.U32 R0, RZ, RZ, R38 ;  /* 0x000000ffff007224 */ /* 0x000fe200078e0026 */
[----:B------:R-:W-:Y:S02]  /*6140*/  MOV R3, R41 ;  /* 0x0000002900037202 */ /* 0x000fe40000000f00 */
[----:B------:R-:W-:-:S07]  /*6150*/  MOV R36, 0x6170 ;  /* 0x0000617000247802 */ /* 0x000fce0000000f00 */
[----:B------:R-:W-:Y:S05]  /*6160*/  CALL.REL.NOINC `($__internal_0_$__cuda_sm3x_div_rn_noftz_f32_slowpath) ;  /* 0x0000000800f07944 */ /* 0x000fea0003c00000 */
.L_x_92:
[C---:B------:R-:W-:Y:S01]  /*6170*/  FMUL R3, R0.reuse, 8388608 ;  /* 0x4b00000000037820 */ /* 0x040fe20000400000 */
[----:B------:R-:W-:Y:S01]  /*6180*/  FSETP.GEU.AND P0, PT, R0, 1.175494350822287508e-38, PT ;  /* 0x008000000000780b */ /* 0x000fe20003f0e000 */
[----:B------:R-:W-:-:S03]  /*6190*/  IMAD.MOV.U32 R37, RZ, RZ, 0x3e055027 ;  /* 0x3e055027ff257424 */ /* 0x000fc600078e00ff */
[----:B------:R-:W-:-:S05]  /*61a0*/  FSEL R3, R3, R0, !P0 ;  /* 0x0000000003037208 */ /* 0x000fca0004000000 */
[----:B------:R-:W-:-:S05]  /*61b0*/  VIADD R36, R3, 0xc0d55555 ;  /* 0xc0d5555503247836 */ /* 0x000fca0000000000 */
[----:B------:R-:W-:-:S04]  /*61c0*/  LOP3.LUT R38, R36, 0xff800000, RZ, 0xc0, !PT ;  /* 0xff80000024267812 */ /* 0x000fc800078ec0ff */
[-C--:B------:R-:W-:Y:S02]  /*61d0*/  IADD3 R36, PT, PT, R3, -R38.reuse, RZ ;  /* 0x8000002603247210 */ /* 0x080fe40007ffe0ff */
        /* <DEDUP_REMOVED lines=14> */
[----:B------:R-:W-:Y:S01]  /*62c0*/  MOV R38, 0x7f800000 ;  /* 0x7f80000000267802 */ /* 0x000fe20000000f00 */
[----:B------:R-:W-:-:S04]  /*62d0*/  FFMA R36, R36, R43, R36 ;  /* 0x0000002b24247223 */ /* 0x000fc80000000024 */
[----:B------:R-:W-:-:S04]  /*62e0*/  FFMA R36, R37, 0.69314718246459960938, R36 ;  /* 0x3f31721825247823 */ /* 0x000fc80000000024 */
[C---:B------:R-:W-:Y:S01]  /*62f0*/  @P0 FFMA R36, R3.reuse, R38, +INF ;  /* 0x7f80000003240423 */ /* 0x040fe20000000026 */
[----:B------:R-:W-:-:S04]  /*6300*/  FSETP.NEU.AND P0, PT, R3, RZ, PT ;  /* 0x000000ff0300720b */ /* 0x000fc80003f0d000 */
[----:B------:R-:W-:-:S05]  /*6310*/  FSEL R3, R36, -INF , P0 ;  /* 0xff80000024037808 */ /* 0x000fca0000000000 */
[----:B------:R-:W-:-:S07]  /*6320*/  FFMA R46, R3, -R0, R46 ;  /* 0x80000000032e7223 */ /* 0x000fce000000002e */
.L_x_91:
[----:B------:R-:W2:Y:S01]  /*6330*/  LDG.E.CONSTANT R50, desc[UR10][R50.64+0x4] ;  /* 0x0000040a32327981 */ /* 0x000ea2000c1e9900 */
[----:B------:R-:W-:Y:S01]  /*6340*/  MOV R0, 0x400 ;  /* 0x0000040000007802 */ /* 0x000fe20000000f00 */
[----:B------:R-:W0:Y:S04]  /*6350*/  S2R R3, SR_CgaCtaId ;  /* 0x0000000000037919 */ /* 0x000e280000008800 */
[----:B------:R-:W-:-:S05]  /*6360*/  VIADD R0, R0, 0x10 ;  /* 0x0000001000007836 */ /* 0x000fca0000000000 */
[----:B0-----:R-:W-:-:S04]  /*6370*/  LEA R3, R3, R0, 0x18 ;  /* 0x0000000003037211 */ /* 0x001fc800078ec0ff */
[----:B--2---:R-:W-:-:S05]  /*6380*/  LEA R0, R50, R3, 0x2 ;  /* 0x0000000332007211 */ /* 0x004fca00078e10ff */
        /* <DEDUP_REMOVED lines=15> */
.L_x_94:
[C---:B------:R-:W-:Y:S01]  /*6480*/  FMUL R3, R0.reuse, 8388608 ;  /* 0x4b00000000037820 */ /* 0x040fe20000400000 */
[----:B------:R-:W-:Y:S01]  /*6490*/  FSETP.GEU.AND P0, PT, R0, 1.175494350822287508e-38, PT ;  /* 0x008000000000780b */ /* 0x000fe20003f0e000 */
[----:B------:R-:W-:-:S03]  /*64a0*/  IMAD.MOV.U32 R37, RZ, RZ, 0x3e055027 ;  /* 0x3e055027ff257424 */ /* 0x000fc600078e00ff */
[----:B------:R-:W-:-:S05]  /*64b0*/  FSEL R3, R3, R0, !P0 ;  /* 0x0000000003037208 */ /* 0x000fca0004000000 */
[----:B------:R-:W-:-:S05]  /*64c0*/  VIADD R36, R3, 0xc0d55555 ;  /* 0xc0d5555503247836 */ /* 0x000fca0000000000 */
[----:B------:R-:W-:-:S04]  /*64d0*/  LOP3.LUT R38, R36, 0xff800000, RZ, 0xc0, !PT ;  /* 0xff80000024267812 */ /* 0x000fc800078ec0ff */
[----:B------:R-:W-:-:S05]  /*64e0*/  IADD3 R36, PT, PT, R3, -R38, RZ ;  /* 0x8000002603247210 */ /* 0x000fca0007ffe0ff */
        /* <DEDUP_REMOVED lines=11> */
[----:B------:R-:W-:Y:S02]  /*65a0*/  I2FP.F32.S32 R37, R38 ;  /* 0x0000002600257245 */ /* 0x000fe40000201400 */
[----:B------:R-:W-:Y:S01]  /*65b0*/  MOV R38, 0x7f800000 ;  /* 0x7f80000000267802 */ /* 0x000fe20000000f00 */
        /* <DEDUP_REMOVED lines=8> */
.L_x_93:
[----:B------:R-:W-:-:S07]  /*6640*/  VIADD R39, R39, 0x2 ;  /* 0x0000000227277836 */ /* 0x000fce0000000000 */
.L_x_90:
[----:B------:R-:W1:Y:S02]  /*6650*/  LDCU UR7, c[0x0][0x3b4] ;  /* 0x00007680ff0777ac */ /* 0x000e640008000800 */
[----:B-1----:R-:W-:-:S09]  /*6660*/  ULOP3.LUT UP0, URZ, UR7, 0x1, URZ, 0xc0, !UPT ;  /* 0x0000000107ff7892 */ /* 0x002fd2000f80c0ff */
[----:B------:R-:W-:Y:S05]  /*6670*/  BRA.U !UP0, `(.L_x_79) ;  /* 0x0000000108cc7547 */ /* 0x000fea000b800000 */
[----:B0-2---:R-:W0:Y:S02]  /*6680*/  LDC.64 R36, c[0x0][0x388] ;  /* 0x0000e200ff247b82 */ /* 0x005e240000000a00 */
[----:B0-----:R-:W-:-:S06]  /*6690*/  IMAD.WIDE.U32 R36, R39, 0x4, R36 ;  /* 0x0000000427247825 */ /* 0x001fcc00078e0024 */
        /* <DEDUP_REMOVED lines=21> */
.L_x_95:
        /* <DEDUP_REMOVED lines=28> */
.L_x_79:
[----:B------:R-:W1:Y:S01]  /*69b0*/  MUFU.RCP R0, R11 ;  /* 0x0000000b00007308 */ /* 0x000e620000001000 */
[----:B------:R-:W-:Y:S07]  /*69c0*/  BSSY.RECONVERGENT B3, `(.L_x_96) ;  /* 0x000000c000037945 */ /* 0x000fee0003800200 */
[----:B------:R-:W3:Y:S01]  /*69d0*/  FCHK P0, R46, R11 ;  /* 0x0000000b2e007302 */ /* 0x000ee20000000000 */
[----:B-1----:R-:W-:-:S04]  /*69e0*/  FFMA R3, -R11, R0, 1 ;  /* 0x3f8000000b037423 */ /* 0x002fc80000000100 */
[----:B------:R-:W-:-:S04]  /*69f0*/  FFMA R3, R0, R3, R0 ;  /* 0x0000000300037223 */ /* 0x000fc80000000000 */
[----:B------:R-:W-:-:S04]  /*6a00*/  FFMA R0, R3, R46, RZ ;  /* 0x0000002e03007223 */ /* 0x000fc800000000ff */
[----:B0-2---:R-:W-:-:S04]  /*6a10*/  FFMA R37, -R11, R0, R46 ;  /* 0x000000000b257223 */ /* 0x005fc8000000012e */
[----:B------:R-:W-:Y:S01]  /*6a20*/  FFMA R0, R3, R37, R0 ;  /* 0x0000002503007223 */ /* 0x000fe20000000000 */
[----:B---3--:R-:W-:Y:S06]  /*6a30*/  @!P0 BRA `(.L_x_97) ;  /* 0x0000000000108947 */ /* 0x008fec0003800000 */
[----:B------:R-:W-:Y:S01]  /*6a40*/  MOV R0, R46 ;  /* 0x0000002e00007202 */ /* 0x000fe20000000f00 */
[----:B------:R-:W-:Y:S01]  /*6a50*/  IMAD.MOV.U32 R3, RZ, RZ, R11 ;  /* 0x000000ffff037224 */ /* 0x000fe200078e000b */
[----:B------:R-:W-:-:S07]  /*6a60*/  MOV R36, 0x6a80 ;  /* 0x00006a8000247802 */ /* 0x000fce0000000f00 */
[----:B------:R-:W-:Y:S05]  /*6a70*/  CALL.REL.NOINC `($__internal_0_$__cuda_sm3x_div_rn_noftz_f32_slowpath) ;  /* 0x0000000000ac7944 */ /* 0x000fea0003c00000 */
.L_x_97:
[----:B------:R-:W-:Y:S05]  /*6a80*/  BSYNC.RECONVERGENT B3 ;  /* 0x0000000000037941 */ /* 0x000fea0003800200 */
.L_x_96:
[----:B------:R-:W-:-:S07]  /*6a90*/  MOV R3, R0 ;  /* 0x0000000000037202 */ /* 0x000fce0000000f00 */
.L_x_78:
[----:B------:R-:W1:Y:S01]  /*6aa0*/  LDCU UR7, c[0x0][0x3cc] ;  /* 0x00007980ff0777ac */ /* 0x000e620008000800 */
[----:B------:R-:W-:Y:S01]  /*6ab0*/  FADD R0, -R10, R3 ;  /* 0x000000030a007221 */ /* 0x000fe20000000100 */
[----:B------:R-:W-:Y:S01]  /*6ac0*/  IMAD.MOV.U32 R10, RZ, RZ, 0x1 ;  /* 0x00000001ff0a7424 */ /* 0x000fe200078e00ff */
[----:B--2---:R-:W-:-:S03]  /*6ad0*/  MOV R36, UR4 ;  /* 0x0000000400247c02 */ /* 0x004fc60008000f00 */
[----:B-1----:R-:W-:-:S13]  /*6ae0*/  FSETP.GTU.AND P0, PT, |R0|, UR7, PT ;  /* 0x0000000700007c0b */ /* 0x002fda000bf0c200 */
[----:B0-----:R-:W0:Y:S01]  /*6af0*/  @!P0 S2R R37, SR_CgaCtaId ;  /* 0x0000000000258919 */ /* 0x001e220000008800 */
[----:B------:R-:W-:-:S04]  /*6b00*/  @!P0 MOV R0, 0x400 ;  /* 0x0000040000008802 */ /* 0x000fc80000000f00 */
[----:B0-----:R-:W-:Y:S02]  /*6b10*/  @!P0 LEA R37, R37, R0, 0x18 ;  /* 0x0000000025258211 */ /* 0x001fe400078ec0ff */
[----:B------:R-:W-:Y:S01]  /*6b20*/  @!P0 PRMT R0, R10, 0x7610, R0 ;  /* 0x000076100a008816 */ /* 0x000fe20000000000 */
[----:B------:R-:W-:Y:S02]  /*6b30*/  IMAD.MOV.U32 R10, RZ, RZ, R3 ;  /* 0x000000ffff0a7224 */ /* 0x000fe400078e0003 */
[----:B------:R0:W-:Y:S04]  /*6b40*/  @!P0 STS [R37+0x4], R36 ;  /* 0x0000042425008388 */ /* 0x0001e80000000800 */
[----:B------:R0:W-:Y:S02]  /*6b50*/  @!P0 STS.U8 [R37], R0 ;  /* 0x0000000025008388 */ /* 0x0001e40000000000 */
.L_x_72:
[----:B------:R-:W-:Y:S05]  /*6b60*/  BSYNC.RECONVERGENT B0 ;  /* 0x0000000000007941 */ /* 0x000fea0003800200 */
.L_x_71:
[----:B------:R-:W5:Y:S08]  /*6b70*/  S2UR UR8, SR_CgaCtaId ;  /* 0x00000000000879c3 */ /* 0x000f700000008800 */
[----:B------:R-:W-:Y:S01]  /*6b80*/  BAR.SYNC.DEFER_BLOCKING 0x0 ;  /* 0x0000000000007b1d */ /* 0x000fe20000010000 */
[----:B------:R-:W-:-:S05]  /*6b90*/  UIADD3 UR4, UPT, UPT, UR4, 0x1, URZ ;  /* 0x0000000104047890 */ /* 0x000fca000fffe0ff */
[----:B------:R-:W-:Y:S02]  /*6ba0*/  UMOV UR7, 0x400 ;  /* 0x0000040000077882 */ /* 0x000fe40000000000 */
[----:B-----5:R-:W-:-:S09]  /*6bb0*/  ULEA UR24, UR8, UR7, 0x18 ;  /* 0x0000000708187291 */ /* 0x020fd2000f8ec0ff */
[----:B01-34-:R-:W0:Y:S02]  /*6bc0*/  LDS.U8 R0, [UR24] ;  /* 0x00000018ff007984 */ /* 0x01be240008000000 */
[----:B------:R-:W1:Y:S02]  /*6bd0*/  LDCU UR24, c[0x0][0x3c4] ;  /* 0x00007880ff1877ac */ /* 0x000e640008000800 */
[----:B-1----:R-:W-:-:S06]  /*6be0*/  UISETP.GE.AND UP0, UPT, UR4, UR24, UPT ;  /* 0x000000180400728c */ /* 0x002fcc000bf06270 */
[----:B------:R-:W-:Y:S02]  /*6bf0*/  PLOP3.LUT P0, PT, PT, PT, UP0, 0x80, 0x8 ;  /* 0x000000000008781c */ /* 0x000fe40003f0f008 */
[----:B0-----:R-:W-:-:S13]  /*6c00*/  ISETP.EQ.AND P1, PT, R0, RZ, PT ;  /* 0x000000ff0000720c */ /* 0x001fda0003f22270 */
[----:B------:R-:W-:Y:S05]  /*6c10*/  @!P0 BRA P1, `(.L_x_98) ;  /* 0xffffffa400848947 */ /* 0x000fea000083ffff */
.L_x_18:
[----:B------:R-:W-:-:S13]  /*6c20*/  ISETP.NE.AND P0, PT, R17, RZ, PT ;  /* 0x000000ff1100720c */ /* 0x000fda0003f05270 */
[----:B------:R-:W-:Y:S05]  /*6c30*/  @P0 EXIT ;  /* 0x000000000000094d */ /* 0x000fea0003800000 */
[----:B------:R-:W-:-:S09]  /*6c40*/  ULEA UR7, UR8, UR7, 0x18 ;  /* 0x0000000708077291 */ /* 0x000fd2000f8ec0ff */
[----:B--23--:R-:W2:Y:S02]  /*6c50*/  LDS.U8 R0, [UR7] ;  /* 0x00000007ff007984 */ /* 0x00cea40008000000 */
[----:B--2---:R-:W-:-:S13]  /*6c60*/  ISETP.NE.AND P0, PT, R0, RZ, PT ;  /* 0x000000ff0000720c */ /* 0x004fda0003f05270 */
[----:B------:R-:W-:Y:S05]  /*6c70*/  @!P0 BRA `(.L_x_99) ;  /* 0x00000000001c8947 */ /* 0x000fea0003800000 */
[----:B------:R-:W2:Y:S01]  /*6c80*/  LDS R0, [UR7+0x4] ;  /* 0x00000407ff007984 */ /* 0x000ea20008000800 */
[----:B01----:R-:W0:Y:S01]  /*6c90*/  LDC.64 R2, c[0x0][0x3a8] ;  /* 0x0000ea00ff027b82 */ /* 0x003e220000000a00 */
[----:B------:R-:W1:Y:S01]  /*6ca0*/  LDCU UR4, c[0x0][0x3c8] ;  /* 0x00007900ff0477ac */ /* 0x000e620008000800 */
[----:B--2---:R-:W-:-:S05]  /*6cb0*/  I2FP.F32.S32 R0, R0 ;  /* 0x0000000000007245 */ /* 0x004fca0000201400 */
[----:B-1----:R-:W-:-:S05]  /*6cc0*/  FMUL R5, R0, UR4 ;  /* 0x0000000400057c20 */ /* 0x002fca0008400000 */
[----:B0-----:R-:W-:Y:S01]  /*6cd0*/  STG.E desc[UR10][R2.64], R5 ;  /* 0x0000000502007986 */ /* 0x001fe2000c10190a */
[----:B------:R-:W-:Y:S05]  /*6ce0*/  EXIT ;  /* 0x000000000000794d */ /* 0x000fea0003800000 */
.L_x_99:
[----:B01----:R-:W0:Y:S01]  /*6cf0*/  LDC.64 R2, c[0x0][0x3a8] ;  /* 0x0000ea00ff027b82 */ /* 0x003e220000000a00 */
[----:B------:R-:W-:-:S05]  /*6d00*/  HFMA2 R5, -RZ, RZ, -10.90625, 0.0155029296875 ;  /* 0xc97423f0ff057431 */ /* 0x000fca00000001ff */
[----:B0-----:R-:W-:Y:S01]  /*6d10*/  STG.E desc[UR10][R2.64], R5 ;  /* 0x0000000502007986 */ /* 0x001fe2000c10190a */
[----:B------:R-:W-:Y:S05]  /*6d20*/  EXIT ;  /* 0x000000000000794d */ /* 0x000fea0003800000 */
        .weak           $__internal_0_$__cuda_sm3x_div_rn_noftz_f32_slowpath
        .type           $__internal_0_$__cuda_sm3x_div_rn_noftz_f32_slowpath,@function
        .size           $__internal_0_$__cuda_sm3x_div_rn_noftz_f32_slowpath,(.L_x_112 - $__internal_0_$__cuda_sm3x_div_rn_noftz_f32_slowpath)
$__internal_0_$__cuda_sm3x_div_rn_noftz_f32_slowpath:
[----:B------:R-:W-:Y:S01]  /*6d30*/  SHF.R.U32.HI R37, RZ, 0x17, R3 ;  /* 0x00000017ff257819 */ /* 0x000fe20000011603 */
[----:B------:R-:W-:Y:S01]  /*6d40*/  BSSY.RECONVERGENT B1, `(.L_x_100) ;  /* 0x0000062000017945 */ /* 0x000fe20003800200 */
[----:B------:R-:W-:Y:S02]  /*6d50*/  SHF.R.U32.HI R40, RZ, 0x17, R0 ;  /* 0x00000017ff287819 */ /* 0x000fe40000011600 */
[----:B------:R-:W-:Y:S02]  /*6d60*/  LOP3.LUT R37, R37, 0xff, RZ, 0xc0, !PT ;  /* 0x000000ff25257812 */ /* 0x000fe400078ec0ff */
[----:B------:R-:W-:-:S03]  /*6d70*/  LOP3.LUT R40, R40, 0xff, RZ, 0xc0, !PT ;  /* 0x000000ff28287812 */ /* 0x000fc600078ec0ff */
[----:B------:R-:W-:Y:S01]  /*6d80*/  VIADD R42, R37, 0xffffffff ;  /* 0xffffffff252a7836 */ /* 0x000fe20000000000 */
[----:B------:R-:W-:-:S04]  /*6d90*/  IADD3 R44, PT, PT, R40, -0x1, RZ ;  /* 0xffffffff282c7810 */ /* 0x000fc80007ffe0ff */
[----:B------:R-:W-:-:S04]  /*6da0*/  ISETP.GT.U32.AND P0, PT, R42, 0xfd, PT ;  /* 0x000000fd2a00780c */ /* 0x000fc80003f04070 */
[----:B------:R-:W-:-:S13]  /*6db0*/  ISETP.GT.U32.OR P0, PT, R44, 0xfd, P0 ;  /* 0x000000fd2c00780c */ /* 0x000fda0000704470 */
[----:B------:R-:W-:Y:S01]  /*6dc0*/  @!P0 IMAD.MOV.U32 R38, RZ, RZ, RZ ;  /* 0x000000ffff268224 */ /* 0x000fe200078e00ff */
[----:B------:R-:W-:Y:S06]  /*6dd0*/  @!P0 BRA `(.L_x_101) ;  /* 0x00000000005c8947 */ /* 0x000fec0003800000 */
[----:B------:R-:W-:Y:S02]  /*6de0*/  FSETP.GTU.FTZ.AND P0, PT, |R0|, +INF , PT ;  /* 0x7f8000000000780b */ /* 0x000fe40003f1c200 */
[----:B------:R-:W-:-:S04]  /*6df0*/  FSETP.GTU.FTZ.AND P1, PT, |R3|, +INF , PT ;  /* 0x7f8000000300780b */ /* 0x000fc80003f3c200 */
[----:B------:R-:W-:-:S13]  /*6e00*/  PLOP3.LUT P0, PT, P0, P1, PT, 0xf8, 0x8f ;  /* 0x00000000008f781c */ /* 0x000fda0000703f70 */
[----:B------:R-:W-:Y:S05]  /*6e10*/  @P0 BRA `(.L_x_102) ;  /* 0x00000004004c0947 */ /* 0x000fea0003800000 */
[----:B------:R-:W-:-:S13]  /*6e20*/  LOP3.LUT P0, RZ, R3, 0x7fffffff, R0, 0xc8, !PT ;  /* 0x7fffffff03ff7812 */ /* 0x000fda000780c800 */
[----:B------:R-:W-:Y:S05]  /*6e30*/  @!P0 BRA `(.L_x_103) ;  /* 0x00000004003c8947 */ /* 0x000fea0003800000 */
[C---:B------:R-:W-:Y:S02]  /*6e40*/  FSETP.NEU.FTZ.AND P4, PT, |R0|.reuse, +INF , PT ;  /* 0x7f8000000000780b */ /* 0x040fe40003f9d200 */
[----:B------:R-:W-:Y:S02]  /*6e50*/  FSETP.NEU.FTZ.AND P1, PT, |R3|, +INF , PT ;  /* 0x7f8000000300780b */ /* 0x000fe40003f3d200 */
[----:B------:R-:W-:-:S11]  /*6e60*/  FSETP.NEU.FTZ.AND P0, PT, |R0|, +INF , PT ;  /* 0x7f8000000000780b */ /* 0x000fd60003f1d200 */
[----:B------:R-:W-:Y:S05]  /*6e70*/  @!P1 BRA !P4, `(.L_x_103) ;  /* 0x00000004002c9947 */ /* 0x000fea0006000000 */
[----:B------:R-:W-:-:S04]  /*6e80*/  LOP3.LUT P4, RZ, R0, 0x7fffffff, RZ, 0xc0, !PT ;  /* 0x7fffffff00ff7812 */ /* 0x000fc8000788c0ff */
[----:B------:R-:W-:-:S13]  /*6e90*/  PLOP3.LUT P1, PT, P1, P4, PT, 0x2f, 0xf2 ;  /* 0x0000000000f2781c */ /* 0x000fda0000f28577 */
[----:B------:R-:W-:Y:S05]  /*6ea0*/  @P1 BRA `(.L_x_104) ;  /* 0x0000000400181947 */ /* 0x000fea0003800000 */
[----:B------:R-:W-:-:S04]  /*6eb0*/  LOP3.LUT P1, RZ, R3, 0x7fffffff, RZ, 0xc0, !PT ;  /* 0x7fffffff03ff7812 */ /* 0x000fc8000782c0ff */
[----:B------:R-:W-:-:S13]  /*6ec0*/  PLOP3.LUT P0, PT, P0, P1, PT, 0x2f, 0xf2 ;  /* 0x0000000000f2781c */ /* 0x000fda0000702577 */
[----:B------:R-:W-:Y:S05]  /*6ed0*/  @P0 BRA `(.L_x_105) ;  /* 0x0000000400000947 */ /* 0x000fea0003800000 */
[----:B------:R-:W-:Y:S02]  /*6ee0*/  ISETP.GE.AND P0, PT, R44, RZ, PT ;  /* 0x000000ff2c00720c */ /* 0x000fe40003f06270 */
[----:B------:R-:W-:-:S11]  /*6ef0*/  ISETP.GE.AND P1, PT, R42, RZ, PT ;  /* 0x000000ff2a00720c */ /* 0x000fd60003f26270 */
[----:B------:R-:W-:Y:S01]  /*6f00*/  @P0 MOV R38, RZ ;  /* 0x000000ff00260202 */ /* 0x000fe20000000f00 */
[----:B------:R-:W-:Y:S02]  /*6f10*/  @!P0 IMAD.MOV.U32 R38, RZ, RZ, -0x40 ;  /* 0xffffffc0ff268424 */ /* 0x000fe400078e00ff */
[----:B------:R-:W-:Y:S01]  /*6f20*/  @!P0 FFMA R0, R0, 1.84467440737095516160e+19, RZ ;  /* 0x5f80000000008823 */ /* 0x000fe200000000ff */
[----:B------:R-:W-:Y:S02]  /*6f30*/  @!P1 FFMA R3, R3, 1.84467440737095516160e+19, RZ ;  /* 0x5f80000003039823 */ /* 0x000fe400000000ff */
[----:B------:R-:W-:-:S07]  /*6f40*/  @!P1 IADD3 R38, PT, PT, R38, 0x40, RZ ;  /* 0x0000004026269810 */ /* 0x000fce0007ffe0ff */
.L_x_101:
[----:B------:R-:W-:Y:S01]  /*6f50*/  LEA R48, R37, 0xc0800000, 0x17 ;  /* 0xc080000025307811 */ /* 0x000fe200078eb8ff */
[----:B------:R-:W-:Y:S01]  /*6f60*/  BSSY.RECONVERGENT B2, `(.L_x_106) ;  /* 0x0000036000027945 */ /* 0x000fe20003800200 */
[----:B------:R-:W-:-:S03]  /*6f70*/  IADD3 R40, PT, PT, R40, -0x7f, RZ ;  /* 0xffffff8128287810 */ /* 0x000fc60007ffe0ff */
[----:B------:R-:W-:Y:S01]  /*6f80*/  IMAD.IADD R48, R3, 0x1, -R48 ;  /* 0x0000000103307824 */ /* 0x000fe200078e0a30 */
[C---:B------:R-:W-:Y:S01]  /*6f90*/  IADD3 R49, PT, PT, R40.reuse, 0x7f, -R37 ;  /* 0x0000007f28317810 */ /* 0x040fe20007ffe825 */
[----:B------:R-:W-:Y:S02]  /*6fa0*/  IMAD R0, R40, -0x800000, R0 ;  /* 0xff80000028007824 */ /* 0x000fe400078e0200 */
[----:B------:R-:W0:Y:S01]  /*6fb0*/  MUFU.RCP R3, R48 ;  /* 0x0000003000037308 */ /* 0x000e220000001000 */
[----:B------:R-:W-:Y:S01]  /*6fc0*/  FADD.FTZ R47, -R48, -RZ ;  /* 0x800000ff302f7221 */ /* 0x000fe20000010100 */
[----:B------:R-:W-:-:S03]  /*6fd0*/  IMAD.IADD R49, R49, 0x1, R38 ;  /* 0x0000000131317824 */ /* 0x000fc600078e0226 */
[----:B0-----:R-:W-:-:S04]  /*6fe0*/  FFMA R42, R3, R47, 1 ;  /* 0x3f800000032a7423 */ /* 0x001fc8000000002f */
[----:B------:R-:W-:-:S04]  /*6ff0*/  FFMA R3, R3, R42, R3 ;  /* 0x0000002a03037223 */ /* 0x000fc80000000003 */
[----:B------:R-:W-:-:S04]  /*7000*/  FFMA R42, R0, R3, RZ ;  /* 0x00000003002a7223 */ /* 0x000fc800000000ff */
[----:B------:R-:W-:-:S04]  /*7010*/  FFMA R44, R47, R42, R0 ;  /* 0x0000002a2f2c7223 */ /* 0x000fc80000000000 */
[----:B------:R-:W-:-:S04]  /*7020*/  FFMA R44, R3, R44, R42 ;  /* 0x0000002c032c7223 */ /* 0x000fc8000000002a */
[----:B------:R-:W-:-:S04]  /*7030*/  FFMA R47, R47, R44, R0 ;  /* 0x0000002c2f2f7223 */ /* 0x000fc80000000000 */
[----:B------:R-:W-:-:S05]  /*7040*/  FFMA R0, R3, R47, R44 ;  /* 0x0000002f03007223 */ /* 0x000fca000000002c */
[----:B------:R-:W-:-:S04]  /*7050*/  SHF.R.U32.HI R37, RZ, 0x17, R0 ;  /* 0x00000017ff257819 */ /* 0x000fc80000011600 */
[----:B------:R-:W-:-:S04]  /*7060*/  LOP3.LUT R38, R37, 0xff, RZ, 0xc0, !PT ;  /* 0x000000ff25267812 */ /* 0x000fc800078ec0ff */
[----:B------:R-:W-:-:S05]  /*7070*/  IADD3 R37, PT, PT, R38, R49, RZ ;  /* 0x0000003126257210 */ /* 0x000fca0007ffe0ff */
[----:B------:R-:W-:-:S05]  /*7080*/  VIADD R38, R37, 0xffffffff ;  /* 0xffffffff25267836 */ /* 0x000fca0000000000 */
[----:B------:R-:W-:-:S13]  /*7090*/  ISETP.GE.U32.AND P0, PT, R38, 0xfe, PT ;  /* 0x000000fe2600780c */ /* 0x000fda0003f06070 */
[----:B------:R-:W-:Y:S05]  /*70a0*/  @!P0 BRA `(.L_x_107) ;  /* 0x0000000000808947 */ /* 0x000fea0003800000 */
[----:B------:R-:W-:-:S13]  /*70b0*/  ISETP.GT.AND P0, PT, R37, 0xfe, PT ;  /* 0x000000fe2500780c */ /* 0x000fda0003f04270 */
[----:B------:R-:W-:Y:S05]  /*70c0*/  @P0 BRA `(.L_x_108) ;  /* 0x00000000006c0947 */ /* 0x000fea0003800000 */
[----:B------:R-:W-:-:S13]  /*70d0*/  ISETP.GE.AND P0, PT, R37, 0x1, PT ;  /* 0x000000012500780c */ /* 0x000fda0003f06270 */
[----:B------:R-:W-:Y:S05]  /*70e0*/  @P0 BRA `(.L_x_109) ;  /* 0x0000000000740947 */ /* 0x000fea0003800000 */
[----:B------:R-:W-:Y:S02]  /*70f0*/  ISETP.GE.AND P0, PT, R37, -0x18, PT ;  /* 0xffffffe82500780c */ /* 0x000fe40003f06270 */
[----:B------:R-:W-:-:S11]  /*7100*/  LOP3.LUT R0, R0, 0x80000000, RZ, 0xc0, !PT ;  /* 0x8000000000007812 */ /* 0x000fd600078ec0ff */
[----:B------:R-:W-:Y:S05]  /*7110*/  @!P0 BRA `(.L_x_109) ;  /* 0x0000000000688947 */ /* 0x000fea0003800000 */
[CCC-:B------:R-:W-:Y:S01]  /*7120*/  FFMA.RZ R38, R3.reuse, R47.reuse, R44.reuse ;  /* 0x0000002f03267223 */ /* 0x1c0fe2000000c02c */
[CCC-:B------:R-:W-:Y:S01]  /*7130*/  FFMA.RP R40, R3.reuse, R47.reuse, R44.reuse ;  /* 0x0000002f03287223 */ /* 0x1c0fe2000000802c */
[----:B------:R-:W-:Y:S01]  /*7140*/  FFMA.RM R47, R3, R47, R44 ;  /* 0x0000002f032f7223 */ /* 0x000fe2000000402c */
[C---:B------:R-:W-:Y:S02]  /*7150*/  IADD3 R3, PT, PT, R37.reuse, 0x20, RZ ;  /* 0x0000002025037810 */ /* 0x040fe40007ffe0ff */
[----:B------:R-:W-:Y:S02]  /*7160*/  LOP3.LUT R38, R38, 0x7fffff, RZ, 0xc0, !PT ;  /* 0x007fffff26267812 */ /* 0x000fe400078ec0ff */
[C---:B------:R-:W-:Y:S02]  /*7170*/  ISETP.NE.AND P4, PT, R37.reuse, RZ, PT ;  /* 0x000000ff2500720c */ /* 0x040fe40003f85270 */
[----:B------:R-:W-:Y:S02]  /*7180*/  LOP3.LUT R38, R38, 0x800000, RZ, 0xfc, !PT ;  /* 0x0080000026267812 */ /* 0x000fe400078efcff */
[----:B------:R-:W-:Y:S01]  /*7190*/  ISETP.NE.AND P1, PT, R37, RZ, PT ;  /* 0x000000ff2500720c */ /* 0x000fe20003f25270 */
[----:B------:R-:W-:Y:S01]  /*71a0*/  IMAD.MOV R37, RZ, RZ, -R37 ;  /* 0x000000ffff257224 */ /* 0x000fe200078e0a25 */
[----:B------:R-:W-:-:S02]  /*71b0*/  SHF.L.U32 R3, R38, R3, RZ ;  /* 0x0000000326037219 */ /* 0x000fc400000006ff */
[----:B------:R-:W-:Y:S02]  /*71c0*/  FSETP.NEU.FTZ.AND P0, PT, R40, R47, PT ;  /* 0x0000002f2800720b */ /* 0x000fe40003f1d000 */
[----:B------:R-:W-:Y:S02]  /*71d0*/  SEL R37, R37, RZ, P4 ;  /* 0x000000ff25257207 */ /* 0x000fe40002000000 */
[----:B------:R-:W-:Y:S02]  /*71e0*/  ISETP.NE.AND P1, PT, R3, RZ, P1 ;  /* 0x000000ff0300720c */ /* 0x000fe40000f25270 */
[----:B------:R-:W-:Y:S02]  /*71f0*/  SHF.R.U32.HI R38, RZ, R37, R38 ;  /* 0x00000025ff267219 */ /* 0x000fe40000011626 */
[----:B------:R-:W-:Y:S02]  /*7200*/  PLOP3.LUT P0, PT, P0, P1, PT, 0xf8, 0x8f ;  /* 0x00000000008f781c */ /* 0x000fe40000703f70 */
[----:B------:R-:W-:-:S02]  /*7210*/  SHF.R.U32.HI R37, RZ, 0x1, R38 ;  /* 0x00000001ff257819 */ /* 0x000fc40000011626 */
[----:B------:R-:W-:-:S04]  /*7220*/  SEL R40, RZ, 0x1, !P0 ;  /* 0x00000001ff287807 */ /* 0x000fc80004000000 */
[----:B------:R-:W-:-:S04]  /*7230*/  LOP3.LUT R3, R40, 0x1, R37, 0xf8, !PT ;  /* 0x0000000128037812 */ /* 0x000fc800078ef825 */
[----:B------:R-:W-:-:S04]  /*7240*/  LOP3.LUT R38, R3, R38, RZ, 0xc0, !PT ;  /* 0x0000002603267212 */ /* 0x000fc800078ec0ff */
[----:B------:R-:W-:-:S04]  /*7250*/  IADD3 R37, PT, PT, R37, R38, RZ ;  /* 0x0000002625257210 */ /* 0x000fc80007ffe0ff */
[----:B------:R-:W-:Y:S01]  /*7260*/  LOP3.LUT R0, R37, R0, RZ, 0xfc, !PT ;  /* 0x0000000025007212 */ /* 0x000fe200078efcff */
[----:B------:R-:W-:Y:S06]  /*7270*/  BRA `(.L_x_109) ;  /* 0x0000000000107947 */ /* 0x000fec0003800000 */
.L_x_108:
[----:B------:R-:W-:-:S04]  /*7280*/  LOP3.LUT R0, R0, 0x80000000, RZ, 0xc0, !PT ;  /* 0x8000000000007812 */ /* 0x000fc800078ec0ff */
[----:B------:R-:W-:Y:S01]  /*7290*/  LOP3.LUT R0, R0, 0x7f800000, RZ, 0xfc, !PT ;  /* 0x7f80000000007812 */ /* 0x000fe200078efcff */
[----:B------:R-:W-:Y:S06]  /*72a0*/  BRA `(.L_x_109) ;  /* 0x0000000000047947 */ /* 0x000fec0003800000 */
.L_x_107:
[----:B------:R-:W-:-:S07]  /*72b0*/  IMAD R0, R49, 0x800000, R0 ;  /* 0x0080000031007824 */ /* 0x000fce00078e0200 */
.L_x_109:
[----:B------:R-:W-:Y:S05]  /*72c0*/  BSYNC.RECONVERGENT B2 ;  /* 0x0000000000027941 */ /* 0x000fea0003800200 */
.L_x_106:
[----:B------:R-:W-:Y:S05]  /*72d0*/  BRA `(.L_x_110) ;  /* 0x0000000000207947 */ /* 0x000fea0003800000 */
.L_x_105:
[----:B------:R-:W-:-:S04]  /*72e0*/  LOP3.LUT R0, R3, 0x80000000, R0, 0x48, !PT ;  /* 0x8000000003007812 */ /* 0x000fc800078e4800 */
[----:B------:R-:W-:Y:S01]  /*72f0*/  LOP3.LUT R0, R0, 0x7f800000, RZ, 0xfc, !PT ;  /* 0x7f80000000007812 */ /* 0x000fe200078efcff */
[----:B------:R-:W-:Y:S06]  /*7300*/  BRA `(.L_x_110) ;  /* 0x0000000000147947 */ /* 0x000fec0003800000 */
.L_x_104:
[----:B------:R-:W-:Y:S01]  /*7310*/  LOP3.LUT R0, R3, 0x80000000, R0, 0x48, !PT ;  /* 0x8000000003007812 */ /* 0x000fe200078e4800 */
[----:B------:R-:W-:Y:S06]  /*7320*/  BRA `(.L_x_110) ;  /* 0x00000000000c7947 */ /* 0x000fec0003800000 */
.L_x_103:
[----:B------:R-:W0:Y:S01]  /*7330*/  MUFU.RSQ R0, -QNAN ;  /* 0xffc0000000007908 */ /* 0x000e220000001400 */
[----:B------:R-:W-:Y:S05]  /*7340*/  BRA `(.L_x_110) ;  /* 0x0000000000047947 */ /* 0x000fea0003800000 */
.L_x_102:
[----:B------:R-:W-:-:S07]  /*7350*/  FADD.FTZ R0, R0, R3 ;  /* 0x0000000300007221 */ /* 0x000fce0000010000 */
.L_x_110:
[----:B------:R-:W-:Y:S05]  /*7360*/  BSYNC.RECONVERGENT B1 ;  /* 0x0000000000017941 */ /* 0x000fea0003800200 */
.L_x_100:
[----:B------:R-:W-:-:S04]  /*7370*/  HFMA2 R37, -RZ, RZ, 0, 0 ;  /* 0x00000000ff257431 */ /* 0x000fc800000001ff */
[----:B0-----:R-:W-:Y:S05]  /*7380*/  RET.REL.NODEC R36 `(sepal_simulation) ;  /* 0xffffff8c241c7950 */ /* 0x001fea0003c3ffff */
.L_x_111:
[----:B------:R-:W-:-:S00]  /*7390*/  BRA `(.L_x_111) ;  /* 0xfffffffc00fc7947 */ /* 0x000fc0000383ffff */
[----:B------:R-:W-:-:S00]  /*73a0*/  NOP ;  /* 0x0000000000007918 */ /* 0x000fc00000000000 */
        /* <DEDUP_REMOVED lines=13> */
.L_x_112:


//--------------------- .nv.shared.sepal_simulation --------------------------
	.section	.nv.shared.sepal_simulation,"aw",@nobits
	.sectionflags	@""
	.align	16
.nv.shared.sepal_simulation:
	.zero		1040


//--------------------- .nv.shared.reserved.0     --------------------------
	.section	.nv.shared.reserved.0,"aw",@nobits
	.weak		__nv_reservedSMEM_offset_0_alias
	.size		__nv_reservedSMEM_offset_0_alias, 0, 64
	.other		__nv_reservedSMEM_offset_0_alias,@"STO_CUDA_RESERVED_SHARED STV_DEFAULT"
__nv_reservedSMEM_offset_0_alias:
	.zero		0
	.zero		64


//--------------------- .nv.constant0.sepal_simulation --------------------------
	.section	.nv.constant0.sepal_simulation,"a",@progbits
	.sectionflags	@""
	.align	4
.nv.constant0.sepal_simulation:
	.zero		976


//--------------------- SYMBOLS --------------------------

	.type		.nv.reservedSmem.offset0,@object
	.size		.nv.reservedSmem.offset0,0x4
	.type		.nv.reservedSmem.cap,@object
	.size		.nv.reservedSmem.cap,0x4
